//
// Generated by NVIDIA NVVM Compiler
//
// Compiler Build ID: CL-36424714
// Cuda compilation tools, release 13.0, V13.0.88
// Based on NVVM 20.0.0
//

.version 9.0
.target sm_100
.address_size 64

	// .globl	_Z15copy_cuda_firstIiEvP6TensorIT_EPS3_i
.extern .func  (.param .b32 func_retval0) vprintf
(
	.param .b64 vprintf_param_0,
	.param .b64 vprintf_param_1
)
;
// _ZZ15copy_cuda_firstIiEvP6TensorIT_EPS3_iE6offset has been demoted
// _ZZ14copy_cuda_lastIiEvP6TensorIT_EPS3_iE6offset has been demoted
// _ZZ14copy_cuda_lastIiEvP6TensorIT_EPS3_iE10needThread has been demoted
// _ZZ13copy_cuda_midIiEvP6TensorIT_EPS3_iiE9in_offset has been demoted
// _ZZ13copy_cuda_midIiEvP6TensorIT_EPS3_iiE10out_offset has been demoted
.global .align 1 .b8 $str[20] = {98, 108, 111, 99, 107, 32, 37, 100, 32, 111, 102, 102, 115, 101, 116, 32, 37, 100, 10};
.global .align 1 .b8 $str$1[38] = {116, 101, 110, 115, 111, 114, 32, 37, 100, 32, 105, 110, 95, 111, 102, 102, 115, 101, 116, 32, 37, 100, 32, 111, 117, 116, 95, 111, 102, 102, 115, 101, 116, 32, 37, 100, 10};

.visible .entry _Z15copy_cuda_firstIiEvP6TensorIT_EPS3_i(
	.param .u64 .ptr .align 1 _Z15copy_cuda_firstIiEvP6TensorIT_EPS3_i_param_0,
	.param .u64 .ptr .align 1 _Z15copy_cuda_firstIiEvP6TensorIT_EPS3_i_param_1,
	.param .u32 _Z15copy_cuda_firstIiEvP6TensorIT_EPS3_i_param_2
)
{
	.local .align 8 .b8 	__local_depot0[8];
	.reg .b64 	%SP;
	.reg .b64 	%SPL;
	.reg .pred 	%p<13>;
	.reg .b32 	%r<84>;
	.reg .b64 	%rd<72>;
	// demoted variable
	.shared .align 4 .u32 _ZZ15copy_cuda_firstIiEvP6TensorIT_EPS3_iE6offset;
	mov.u64 	%SPL, __local_depot0;
	cvta.local.u64 	%SP, %SPL;
	ld.param.u64 	%rd14, [_Z15copy_cuda_firstIiEvP6TensorIT_EPS3_i_param_0];
	ld.param.u64 	%rd15, [_Z15copy_cuda_firstIiEvP6TensorIT_EPS3_i_param_1];
	cvta.to.global.u64 	%rd1, %rd14;
	cvta.to.global.u64 	%rd2, %rd15;
	mov.u32 	%r1, %ctaid.x;
	mov.u32 	%r83, %tid.x;
	setp.ne.s32 	%p1, %r83, 0;
	@%p1 bra 	$L__BB0_9;
	mov.b32 	%r79, 0;
	st.shared.u32 	[_ZZ15copy_cuda_firstIiEvP6TensorIT_EPS3_iE6offset], %r79;
	setp.eq.s32 	%p2, %r1, 0;
	@%p2 bra 	$L__BB0_8;
	and.b32  	%r3, %r1, 3;
	setp.lt.u32 	%p3, %r1, 4;
	mov.b32 	%r79, 0;
	mov.u32 	%r76, %r79;
	@%p3 bra 	$L__BB0_5;
	and.b32  	%r76, %r1, 2147483644;
	neg.s32 	%r73, %r76;
	add.s64 	%rd69, %rd2, 16;
	mov.b32 	%r79, 0;
$L__BB0_4:
	ld.global.u64 	%rd16, [%rd69+-16];
	ld.u64 	%rd17, [%rd16+8];
	ld.u32 	%r35, [%rd17];
	ld.u64 	%rd18, [%rd16+16];
	ld.u32 	%r36, [%rd18];
	mad.lo.s32 	%r37, %r36, %r35, %r79;
	st.shared.u32 	[_ZZ15copy_cuda_firstIiEvP6TensorIT_EPS3_iE6offset], %r37;
	ld.global.u64 	%rd19, [%rd69+-8];
	ld.u64 	%rd20, [%rd19+8];
	ld.u32 	%r38, [%rd20];
	ld.u64 	%rd21, [%rd19+16];
	ld.u32 	%r39, [%rd21];
	mad.lo.s32 	%r40, %r39, %r38, %r37;
	st.shared.u32 	[_ZZ15copy_cuda_firstIiEvP6TensorIT_EPS3_iE6offset], %r40;
	ld.global.u64 	%rd22, [%rd69];
	ld.u64 	%rd23, [%rd22+8];
	ld.u32 	%r41, [%rd23];
	ld.u64 	%rd24, [%rd22+16];
	ld.u32 	%r42, [%rd24];
	mad.lo.s32 	%r43, %r42, %r41, %r40;
	st.shared.u32 	[_ZZ15copy_cuda_firstIiEvP6TensorIT_EPS3_iE6offset], %r43;
	ld.global.u64 	%rd25, [%rd69+8];
	ld.u64 	%rd26, [%rd25+8];
	ld.u32 	%r44, [%rd26];
	ld.u64 	%rd27, [%rd25+16];
	ld.u32 	%r45, [%rd27];
	mad.lo.s32 	%r79, %r45, %r44, %r43;
	st.shared.u32 	[_ZZ15copy_cuda_firstIiEvP6TensorIT_EPS3_iE6offset], %r79;
	add.s32 	%r73, %r73, 4;
	add.s64 	%rd69, %rd69, 32;
	setp.ne.s32 	%p4, %r73, 0;
	@%p4 bra 	$L__BB0_4;
$L__BB0_5:
	setp.eq.s32 	%p5, %r3, 0;
	@%p5 bra 	$L__BB0_8;
	mul.wide.u32 	%rd28, %r76, 8;
	add.s64 	%rd70, %rd2, %rd28;
	neg.s32 	%r77, %r3;
$L__BB0_7:
	.pragma "nounroll";
	ld.global.u64 	%rd29, [%rd70];
	ld.u64 	%rd30, [%rd29+8];
	ld.u32 	%r46, [%rd30];
	ld.u64 	%rd31, [%rd29+16];
	ld.u32 	%r47, [%rd31];
	mad.lo.s32 	%r79, %r47, %r46, %r79;
	st.shared.u32 	[_ZZ15copy_cuda_firstIiEvP6TensorIT_EPS3_iE6offset], %r79;
	add.s64 	%rd70, %rd70, 8;
	add.s32 	%r77, %r77, 1;
	setp.ne.s32 	%p6, %r77, 0;
	@%p6 bra 	$L__BB0_7;
$L__BB0_8:
	add.u64 	%rd32, %SP, 0;
	add.u64 	%rd33, %SPL, 0;
	st.local.v2.u32 	[%rd33], {%r1, %r79};
	mov.u64 	%rd34, $str;
	cvta.global.u64 	%rd35, %rd34;
	{ // callseq 0, 0
	.param .b64 param0;
	st.param.b64 	[param0], %rd35;
	.param .b64 param1;
	st.param.b64 	[param1], %rd32;
	.param .b32 retval0;
	call.uni (retval0), 
	vprintf, 
	(
	param0, 
	param1
	);
	ld.param.b32 	%r48, [retval0];
	} // callseq 0
$L__BB0_9:
	bar.sync 	0;
	ld.shared.u32 	%r18, [_ZZ15copy_cuda_firstIiEvP6TensorIT_EPS3_iE6offset];
	mul.wide.u32 	%rd36, %r1, 8;
	add.s64 	%rd37, %rd2, %rd36;
	ld.global.u64 	%rd9, [%rd37];
	ld.u64 	%rd38, [%rd9+8];
	ld.u32 	%r50, [%rd38];
	ld.u64 	%rd39, [%rd9+16];
	ld.u32 	%r51, [%rd39];
	mul.lo.s32 	%r19, %r51, %r50;
	mov.u32 	%r20, %nctaid.x;
	setp.ge.s32 	%p7, %r83, %r19;
	@%p7 bra 	$L__BB0_15;
	add.s32 	%r52, %r83, %r20;
	max.s32 	%r53, %r19, %r52;
	setp.lt.s32 	%p8, %r52, %r19;
	selp.u32 	%r54, 1, 0, %p8;
	add.s32 	%r55, %r52, %r54;
	sub.s32 	%r56, %r53, %r55;
	div.u32 	%r57, %r56, %r20;
	add.s32 	%r21, %r57, %r54;
	and.b32  	%r58, %r21, 3;
	setp.eq.s32 	%p9, %r58, 3;
	@%p9 bra 	$L__BB0_13;
	add.s32 	%r59, %r21, 1;
	and.b32  	%r60, %r59, 3;
	add.s32 	%r81, %r83, %r18;
	mul.wide.u32 	%rd71, %r83, 4;
	mul.wide.u32 	%rd11, %r20, 4;
	neg.s32 	%r80, %r60;
	mad.lo.s32 	%r83, %r20, %r60, %r83;
$L__BB0_12:
	.pragma "nounroll";
	mul.wide.s32 	%rd40, %r81, 4;
	ld.u64 	%rd41, [%rd9];
	add.s64 	%rd42, %rd41, %rd71;
	ld.u32 	%r61, [%rd42];
	ld.global.u64 	%rd43, [%rd1];
	add.s64 	%rd44, %rd43, %rd40;
	st.u32 	[%rd44], %r61;
	add.s32 	%r81, %r81, %r20;
	add.s64 	%rd71, %rd71, %rd11;
	add.s32 	%r80, %r80, 1;
	setp.ne.s32 	%p10, %r80, 0;
	@%p10 bra 	$L__BB0_12;
$L__BB0_13:
	setp.lt.u32 	%p11, %r21, 3;
	@%p11 bra 	$L__BB0_15;
$L__BB0_14:
	ld.u64 	%rd45, [%rd9];
	mul.wide.u32 	%rd46, %r83, 4;
	add.s64 	%rd47, %rd45, %rd46;
	ld.u32 	%r62, [%rd47];
	ld.global.u64 	%rd48, [%rd1];
	add.s32 	%r63, %r83, %r18;
	mul.wide.s32 	%rd49, %r63, 4;
	add.s64 	%rd50, %rd48, %rd49;
	st.u32 	[%rd50], %r62;
	add.s32 	%r64, %r83, %r20;
	ld.u64 	%rd51, [%rd9];
	mul.wide.u32 	%rd52, %r64, 4;
	add.s64 	%rd53, %rd51, %rd52;
	ld.u32 	%r65, [%rd53];
	ld.global.u64 	%rd54, [%rd1];
	add.s32 	%r66, %r63, %r20;
	mul.wide.s32 	%rd55, %r66, 4;
	add.s64 	%rd56, %rd54, %rd55;
	st.u32 	[%rd56], %r65;
	add.s32 	%r67, %r64, %r20;
	ld.u64 	%rd57, [%rd9];
	mul.wide.u32 	%rd58, %r67, 4;
	add.s64 	%rd59, %rd57, %rd58;
	ld.u32 	%r68, [%rd59];
	ld.global.u64 	%rd60, [%rd1];
	add.s32 	%r69, %r66, %r20;
	mul.wide.s32 	%rd61, %r69, 4;
	add.s64 	%rd62, %rd60, %rd61;
	st.u32 	[%rd62], %r68;
	add.s32 	%r70, %r67, %r20;
	ld.u64 	%rd63, [%rd9];
	mul.wide.u32 	%rd64, %r70, 4;
	add.s64 	%rd65, %rd63, %rd64;
	ld.u32 	%r71, [%rd65];
	ld.global.u64 	%rd66, [%rd1];
	add.s32 	%r72, %r69, %r20;
	mul.wide.s32 	%rd67, %r72, 4;
	add.s64 	%rd68, %rd66, %rd67;
	st.u32 	[%rd68], %r71;
	add.s32 	%r83, %r70, %r20;
	setp.lt.s32 	%p12, %r83, %r19;
	@%p12 bra 	$L__BB0_14;
$L__BB0_15:
	ret;

}
	// .globl	_Z14copy_cuda_lastIiEvP6TensorIT_EPS3_i
.visible .entry _Z14copy_cuda_lastIiEvP6TensorIT_EPS3_i(
	.param .u64 .ptr .align 1 _Z14copy_cuda_lastIiEvP6TensorIT_EPS3_i_param_0,
	.param .u64 .ptr .align 1 _Z14copy_cuda_lastIiEvP6TensorIT_EPS3_i_param_1,
	.param .u32 _Z14copy_cuda_lastIiEvP6TensorIT_EPS3_i_param_2
)
{
	.reg .pred 	%p<19>;
	.reg .b32 	%r<154>;
	.reg .b64 	%rd<177>;
	// demoted variable
	.shared .align 4 .u32 _ZZ14copy_cuda_lastIiEvP6TensorIT_EPS3_iE6offset;
	// demoted variable
	.shared .align 4 .u32 _ZZ14copy_cuda_lastIiEvP6TensorIT_EPS3_iE10needThread;
	ld.param.u64 	%rd5, [_Z14copy_cuda_lastIiEvP6TensorIT_EPS3_i_param_0];
	ld.param.u64 	%rd6, [_Z14copy_cuda_lastIiEvP6TensorIT_EPS3_i_param_1];
	ld.param.u32 	%r62, [_Z14copy_cuda_lastIiEvP6TensorIT_EPS3_i_param_2];
	cvta.to.global.u64 	%rd1, %rd5;
	cvta.to.global.u64 	%rd2, %rd6;
	mov.u32 	%r1, %ctaid.x;
	mov.u32 	%r145, %tid.x;
	setp.ne.s32 	%p1, %r145, 0;
	mul.wide.u32 	%rd7, %r1, 8;
	add.s64 	%rd3, %rd2, %rd7;
	@%p1 bra 	$L__BB1_15;
	mov.b32 	%r63, 0;
	st.shared.u32 	[_ZZ14copy_cuda_lastIiEvP6TensorIT_EPS3_iE6offset], %r63;
	setp.lt.u32 	%p2, %r1, 2;
	@%p2 bra 	$L__BB1_14;
	add.s32 	%r3, %r1, -1;
	add.s32 	%r67, %r1, -2;
	and.b32  	%r4, %r3, 7;
	setp.lt.u32 	%p3, %r67, 7;
	mov.b32 	%r135, 1;
	mov.b32 	%r144, 0;
	mov.u32 	%r140, %r144;
	@%p3 bra 	$L__BB1_5;
	and.b32  	%r140, %r3, -8;
	mov.b32 	%r135, 1;
	mov.b32 	%r144, 0;
	mov.u32 	%r132, %r144;
$L__BB1_4:
	.pragma "nounroll";
	mul.wide.u32 	%rd8, %r132, 8;
	add.s64 	%rd9, %rd2, %rd8;
	ld.global.u64 	%rd10, [%rd9];
	cvta.to.global.u64 	%rd11, %rd10;
	ld.global.u64 	%rd12, [%rd11+8];
	cvta.to.global.u64 	%rd13, %rd12;
	ld.global.u32 	%r70, [%rd13];
	ld.global.u64 	%rd14, [%rd11+16];
	cvta.to.global.u64 	%rd15, %rd14;
	ld.global.u32 	%r71, [%rd15];
	mad.lo.s32 	%r72, %r71, %r70, %r144;
	ld.global.u64 	%rd16, [%rd9+8];
	cvta.to.global.u64 	%rd17, %rd16;
	ld.global.u64 	%rd18, [%rd17+8];
	cvta.to.global.u64 	%rd19, %rd18;
	ld.global.u32 	%r73, [%rd19];
	ld.global.u64 	%rd20, [%rd17+16];
	cvta.to.global.u64 	%rd21, %rd20;
	ld.global.u32 	%r74, [%rd21];
	mad.lo.s32 	%r75, %r74, %r73, %r72;
	ld.global.u64 	%rd22, [%rd9+16];
	cvta.to.global.u64 	%rd23, %rd22;
	ld.global.u64 	%rd24, [%rd23+8];
	cvta.to.global.u64 	%rd25, %rd24;
	ld.global.u32 	%r76, [%rd25];
	ld.global.u64 	%rd26, [%rd23+16];
	cvta.to.global.u64 	%rd27, %rd26;
	ld.global.u32 	%r77, [%rd27];
	mad.lo.s32 	%r78, %r77, %r76, %r75;
	ld.global.u64 	%rd28, [%rd9+24];
	cvta.to.global.u64 	%rd29, %rd28;
	ld.global.u64 	%rd30, [%rd29+8];
	cvta.to.global.u64 	%rd31, %rd30;
	ld.global.u32 	%r79, [%rd31];
	ld.global.u64 	%rd32, [%rd29+16];
	cvta.to.global.u64 	%rd33, %rd32;
	ld.global.u32 	%r80, [%rd33];
	mad.lo.s32 	%r81, %r80, %r79, %r78;
	ld.global.u64 	%rd34, [%rd9+32];
	cvta.to.global.u64 	%rd35, %rd34;
	ld.global.u64 	%rd36, [%rd35+8];
	cvta.to.global.u64 	%rd37, %rd36;
	ld.global.u32 	%r82, [%rd37];
	ld.global.u64 	%rd38, [%rd35+16];
	cvta.to.global.u64 	%rd39, %rd38;
	ld.global.u32 	%r83, [%rd39];
	mad.lo.s32 	%r84, %r83, %r82, %r81;
	ld.global.u64 	%rd40, [%rd9+40];
	cvta.to.global.u64 	%rd41, %rd40;
	ld.global.u64 	%rd42, [%rd41+8];
	cvta.to.global.u64 	%rd43, %rd42;
	ld.global.u32 	%r85, [%rd43];
	ld.global.u64 	%rd44, [%rd41+16];
	cvta.to.global.u64 	%rd45, %rd44;
	ld.global.u32 	%r86, [%rd45];
	mad.lo.s32 	%r87, %r86, %r85, %r84;
	ld.global.u64 	%rd46, [%rd9+48];
	cvta.to.global.u64 	%rd47, %rd46;
	ld.global.u64 	%rd48, [%rd47+8];
	cvta.to.global.u64 	%rd49, %rd48;
	ld.global.u32 	%r88, [%rd49];
	ld.global.u64 	%rd50, [%rd47+16];
	cvta.to.global.u64 	%rd51, %rd50;
	ld.global.u32 	%r89, [%rd51];
	mad.lo.s32 	%r90, %r89, %r88, %r87;
	add.s32 	%r132, %r135, 7;
	ld.global.u64 	%rd52, [%rd9+56];
	cvta.to.global.u64 	%rd53, %rd52;
	ld.global.u64 	%rd54, [%rd53+8];
	cvta.to.global.u64 	%rd55, %rd54;
	ld.global.u32 	%r91, [%rd55];
	ld.global.u64 	%rd56, [%rd53+16];
	cvta.to.global.u64 	%rd57, %rd56;
	ld.global.u32 	%r92, [%rd57];
	mad.lo.s32 	%r144, %r92, %r91, %r90;
	add.s32 	%r135, %r135, 8;
	setp.ne.s32 	%p4, %r132, %r140;
	@%p4 bra 	$L__BB1_4;
$L__BB1_5:
	setp.eq.s32 	%p5, %r4, 0;
	@%p5 bra 	$L__BB1_13;
	and.b32  	%r16, %r3, 3;
	setp.lt.u32 	%p6, %r4, 4;
	@%p6 bra 	$L__BB1_8;
	mul.wide.u32 	%rd58, %r140, 8;
	add.s64 	%rd59, %rd2, %rd58;
	ld.global.u64 	%rd60, [%rd59];
	cvta.to.global.u64 	%rd61, %rd60;
	ld.global.u64 	%rd62, [%rd61+8];
	cvta.to.global.u64 	%rd63, %rd62;
	ld.global.u32 	%r94, [%rd63];
	ld.global.u64 	%rd64, [%rd61+16];
	cvta.to.global.u64 	%rd65, %rd64;
	ld.global.u32 	%r95, [%rd65];
	mad.lo.s32 	%r96, %r95, %r94, %r144;
	mul.wide.u32 	%rd66, %r135, 8;
	add.s64 	%rd67, %rd2, %rd66;
	ld.global.u64 	%rd68, [%rd67];
	cvta.to.global.u64 	%rd69, %rd68;
	ld.global.u64 	%rd70, [%rd69+8];
	cvta.to.global.u64 	%rd71, %rd70;
	ld.global.u32 	%r97, [%rd71];
	ld.global.u64 	%rd72, [%rd69+16];
	cvta.to.global.u64 	%rd73, %rd72;
	ld.global.u32 	%r98, [%rd73];
	mad.lo.s32 	%r99, %r98, %r97, %r96;
	ld.global.u64 	%rd74, [%rd67+8];
	cvta.to.global.u64 	%rd75, %rd74;
	ld.global.u64 	%rd76, [%rd75+8];
	cvta.to.global.u64 	%rd77, %rd76;
	ld.global.u32 	%r100, [%rd77];
	ld.global.u64 	%rd78, [%rd75+16];
	cvta.to.global.u64 	%rd79, %rd78;
	ld.global.u32 	%r101, [%rd79];
	mad.lo.s32 	%r102, %r101, %r100, %r99;
	ld.global.u64 	%rd80, [%rd67+16];
	cvta.to.global.u64 	%rd81, %rd80;
	ld.global.u64 	%rd82, [%rd81+8];
	cvta.to.global.u64 	%rd83, %rd82;
	ld.global.u32 	%r103, [%rd83];
	ld.global.u64 	%rd84, [%rd81+16];
	cvta.to.global.u64 	%rd85, %rd84;
	ld.global.u32 	%r104, [%rd85];
	mad.lo.s32 	%r144, %r104, %r103, %r102;
	add.s32 	%r140, %r135, 3;
	add.s32 	%r135, %r135, 4;
$L__BB1_8:
	setp.eq.s32 	%p7, %r16, 0;
	@%p7 bra 	$L__BB1_13;
	setp.eq.s32 	%p8, %r16, 1;
	@%p8 bra 	$L__BB1_11;
	mul.wide.u32 	%rd86, %r140, 8;
	add.s64 	%rd87, %rd2, %rd86;
	ld.global.u64 	%rd88, [%rd87];
	cvta.to.global.u64 	%rd89, %rd88;
	ld.global.u64 	%rd90, [%rd89+8];
	cvta.to.global.u64 	%rd91, %rd90;
	ld.global.u32 	%r106, [%rd91];
	ld.global.u64 	%rd92, [%rd89+16];
	cvta.to.global.u64 	%rd93, %rd92;
	ld.global.u32 	%r107, [%rd93];
	mad.lo.s32 	%r108, %r107, %r106, %r144;
	mul.wide.u32 	%rd94, %r135, 8;
	add.s64 	%rd95, %rd2, %rd94;
	ld.global.u64 	%rd96, [%rd95];
	cvta.to.global.u64 	%rd97, %rd96;
	ld.global.u64 	%rd98, [%rd97+8];
	cvta.to.global.u64 	%rd99, %rd98;
	ld.global.u32 	%r109, [%rd99];
	ld.global.u64 	%rd100, [%rd97+16];
	cvta.to.global.u64 	%rd101, %rd100;
	ld.global.u32 	%r110, [%rd101];
	mad.lo.s32 	%r144, %r110, %r109, %r108;
	add.s32 	%r140, %r135, 1;
$L__BB1_11:
	and.b32  	%r111, %r3, 1;
	setp.eq.b32 	%p9, %r111, 1;
	not.pred 	%p10, %p9;
	@%p10 bra 	$L__BB1_13;
	mul.wide.u32 	%rd102, %r140, 8;
	add.s64 	%rd103, %rd2, %rd102;
	ld.global.u64 	%rd104, [%rd103];
	cvta.to.global.u64 	%rd105, %rd104;
	ld.global.u64 	%rd106, [%rd105+8];
	cvta.to.global.u64 	%rd107, %rd106;
	ld.global.u32 	%r112, [%rd107];
	ld.global.u64 	%rd108, [%rd105+16];
	cvta.to.global.u64 	%rd109, %rd108;
	ld.global.u32 	%r113, [%rd109];
	mad.lo.s32 	%r144, %r113, %r112, %r144;
$L__BB1_13:
	st.shared.u32 	[_ZZ14copy_cuda_lastIiEvP6TensorIT_EPS3_iE6offset], %r144;
$L__BB1_14:
	ld.global.u64 	%rd110, [%rd3];
	cvta.to.global.u64 	%rd111, %rd110;
	ld.global.u64 	%rd112, [%rd111+8];
	cvta.to.global.u64 	%rd113, %rd112;
	ld.global.u32 	%r114, [%rd113];
	ld.global.u64 	%rd114, [%rd111+16];
	cvta.to.global.u64 	%rd115, %rd114;
	ld.global.u32 	%r115, [%rd115];
	mul.lo.s32 	%r116, %r115, %r114;
	mul.wide.s32 	%rd116, %r62, 4;
	add.s64 	%rd117, %rd113, %rd116;
	ld.global.u32 	%r117, [%rd117+-4];
	div.s32 	%r118, %r116, %r117;
	st.shared.u32 	[_ZZ14copy_cuda_lastIiEvP6TensorIT_EPS3_iE10needThread], %r118;
$L__BB1_15:
	bar.sync 	0;
	ld.global.u64 	%rd118, [%rd3];
	cvta.to.global.u64 	%rd4, %rd118;
	ld.global.u64 	%rd119, [%rd4+8];
	cvta.to.global.u64 	%rd120, %rd119;
	mul.wide.s32 	%rd121, %r62, 4;
	add.s64 	%rd122, %rd120, %rd121;
	ld.global.u32 	%r31, [%rd122+-4];
	ld.shared.u32 	%r32, [_ZZ14copy_cuda_lastIiEvP6TensorIT_EPS3_iE10needThread];
	setp.ge.s32 	%p11, %r145, %r32;
	@%p11 bra 	$L__BB1_26;
	ld.shared.u32 	%r33, [_ZZ14copy_cuda_lastIiEvP6TensorIT_EPS3_iE6offset];
	mov.u32 	%r34, %nctaid.x;
	and.b32  	%r35, %r31, 3;
	mul.lo.s32 	%r146, %r31, %r145;
$L__BB1_17:
	setp.lt.s32 	%p12, %r31, 1;
	@%p12 bra 	$L__BB1_25;
	setp.lt.u32 	%p13, %r31, 4;
	mov.b32 	%r153, 0;
	@%p13 bra 	$L__BB1_21;
	and.b32  	%r120, %r31, 2147483644;
	neg.s32 	%r152, %r120;
	add.s32 	%r151, %r33, %r146;
	add.s32 	%r150, %r151, 3;
	add.s32 	%r149, %r151, 2;
	add.s32 	%r148, %r151, 1;
	mov.u32 	%r147, %r146;
$L__BB1_20:
	and.b32  	%r153, %r31, 2147483644;
	mul.wide.s32 	%rd123, %r151, 4;
	mul.wide.s32 	%rd124, %r150, 4;
	mul.wide.s32 	%rd125, %r149, 4;
	mul.wide.s32 	%rd126, %r148, 4;
	mul.wide.s32 	%rd127, %r147, 4;
	add.s64 	%rd128, %rd127, 8;
	ld.global.u64 	%rd129, [%rd4];
	cvta.to.global.u64 	%rd130, %rd129;
	add.s64 	%rd131, %rd130, %rd128;
	ld.global.u32 	%r121, [%rd131+-8];
	ld.global.u64 	%rd132, [%rd1];
	cvta.to.global.u64 	%rd133, %rd132;
	add.s64 	%rd134, %rd133, %rd123;
	st.global.u32 	[%rd134], %r121;
	ld.global.u64 	%rd135, [%rd4];
	cvta.to.global.u64 	%rd136, %rd135;
	add.s64 	%rd137, %rd136, %rd128;
	ld.global.u32 	%r122, [%rd137+-4];
	ld.global.u64 	%rd138, [%rd1];
	cvta.to.global.u64 	%rd139, %rd138;
	add.s64 	%rd140, %rd139, %rd126;
	st.global.u32 	[%rd140], %r122;
	ld.global.u64 	%rd141, [%rd4];
	cvta.to.global.u64 	%rd142, %rd141;
	add.s64 	%rd143, %rd142, %rd128;
	ld.global.u32 	%r123, [%rd143];
	ld.global.u64 	%rd144, [%rd1];
	cvta.to.global.u64 	%rd145, %rd144;
	add.s64 	%rd146, %rd145, %rd125;
	st.global.u32 	[%rd146], %r123;
	ld.global.u64 	%rd147, [%rd4];
	cvta.to.global.u64 	%rd148, %rd147;
	add.s64 	%rd149, %rd148, %rd128;
	ld.global.u32 	%r124, [%rd149+4];
	ld.global.u64 	%rd150, [%rd1];
	cvta.to.global.u64 	%rd151, %rd150;
	add.s64 	%rd152, %rd151, %rd124;
	st.global.u32 	[%rd152], %r124;
	add.s32 	%r152, %r152, 4;
	add.s32 	%r151, %r151, 4;
	add.s32 	%r150, %r150, 4;
	add.s32 	%r149, %r149, 4;
	add.s32 	%r148, %r148, 4;
	add.s32 	%r147, %r147, 4;
	setp.ne.s32 	%p14, %r152, 0;
	@%p14 bra 	$L__BB1_20;
$L__BB1_21:
	setp.eq.s32 	%p15, %r35, 0;
	@%p15 bra 	$L__BB1_25;
	setp.eq.s32 	%p16, %r35, 1;
	ld.global.u64 	%rd153, [%rd4];
	cvta.to.global.u64 	%rd154, %rd153;
	add.s32 	%r58, %r153, %r146;
	mul.wide.s32 	%rd155, %r58, 4;
	add.s64 	%rd156, %rd154, %rd155;
	ld.global.u32 	%r125, [%rd156];
	ld.global.u64 	%rd157, [%rd1];
	cvta.to.global.u64 	%rd158, %rd157;
	add.s32 	%r59, %r58, %r33;
	mul.wide.s32 	%rd159, %r59, 4;
	add.s64 	%rd160, %rd158, %rd159;
	st.global.u32 	[%rd160], %r125;
	@%p16 bra 	$L__BB1_25;
	setp.eq.s32 	%p17, %r35, 2;
	ld.global.u64 	%rd161, [%rd4];
	cvta.to.global.u64 	%rd162, %rd161;
	add.s64 	%rd164, %rd162, %rd155;
	ld.global.u32 	%r126, [%rd164+4];
	ld.global.u64 	%rd165, [%rd1];
	cvta.to.global.u64 	%rd166, %rd165;
	add.s32 	%r127, %r59, 1;
	mul.wide.s32 	%rd167, %r127, 4;
	add.s64 	%rd168, %rd166, %rd167;
	st.global.u32 	[%rd168], %r126;
	@%p17 bra 	$L__BB1_25;
	ld.global.u64 	%rd169, [%rd4];
	cvta.to.global.u64 	%rd170, %rd169;
	add.s64 	%rd172, %rd170, %rd155;
	ld.global.u32 	%r128, [%rd172+8];
	ld.global.u64 	%rd173, [%rd1];
	cvta.to.global.u64 	%rd174, %rd173;
	add.s32 	%r129, %r59, 2;
	mul.wide.s32 	%rd175, %r129, 4;
	add.s64 	%rd176, %rd174, %rd175;
	st.global.u32 	[%rd176], %r128;
$L__BB1_25:
	mad.lo.s32 	%r146, %r31, %r34, %r146;
	add.s32 	%r145, %r145, %r34;
	setp.lt.s32 	%p18, %r145, %r32;
	@%p18 bra 	$L__BB1_17;
$L__BB1_26:
	ret;

}
	// .globl	_Z13copy_cuda_midIiEvP6TensorIT_EPS3_ii
.visible .entry _Z13copy_cuda_midIiEvP6TensorIT_EPS3_ii(
	.param .u64 .ptr .align 1 _Z13copy_cuda_midIiEvP6TensorIT_EPS3_ii_param_0,
	.param .u64 .ptr .align 1 _Z13copy_cuda_midIiEvP6TensorIT_EPS3_ii_param_1,
	.param .u32 _Z13copy_cuda_midIiEvP6TensorIT_EPS3_ii_param_2,
	.param .u32 _Z13copy_cuda_midIiEvP6TensorIT_EPS3_ii_param_3
)
{
	.local .align 8 .b8 	__local_depot2[16];
	.reg .b64 	%SP;
	.reg .b64 	%SPL;
	.reg .pred 	%p<16>;
	.reg .b32 	%r<96>;
	.reg .b64 	%rd<74>;
	// demoted variable
	.shared .align 4 .u32 _ZZ13copy_cuda_midIiEvP6TensorIT_EPS3_iiE9in_offset;
	// demoted variable
	.shared .align 4 .u32 _ZZ13copy_cuda_midIiEvP6TensorIT_EPS3_iiE10out_offset;
	mov.u64 	%SPL, __local_depot2;
	cvta.local.u64 	%SP, %SPL;
	ld.param.u64 	%rd16, [_Z13copy_cuda_midIiEvP6TensorIT_EPS3_ii_param_0];
	ld.param.u64 	%rd17, [_Z13copy_cuda_midIiEvP6TensorIT_EPS3_ii_param_1];
	ld.param.u32 	%r45, [_Z13copy_cuda_midIiEvP6TensorIT_EPS3_ii_param_2];
	ld.param.u32 	%r46, [_Z13copy_cuda_midIiEvP6TensorIT_EPS3_ii_param_3];
	cvta.to.global.u64 	%rd1, %rd17;
	mov.u32 	%r1, %ctaid.x;
	mov.u32 	%r2, %tid.x;
	mov.u32 	%r94, %tid.y;
	mul.wide.u32 	%rd18, %r1, 8;
	add.s64 	%rd72, %rd1, %rd18;
	ld.global.u64 	%rd3, [%rd72];
	or.b32  	%r47, %r94, %r2;
	setp.ne.s32 	%p1, %r47, 0;
	@%p1 bra 	$L__BB2_16;
	mov.b32 	%r85, 0;
	st.shared.u32 	[_ZZ13copy_cuda_midIiEvP6TensorIT_EPS3_iiE9in_offset], %r85;
	setp.eq.s32 	%p2, %r1, 0;
	@%p2 bra 	$L__BB2_8;
	and.b32  	%r4, %r1, 3;
	setp.lt.u32 	%p3, %r1, 4;
	mov.b32 	%r85, 0;
	mov.u32 	%r82, %r85;
	@%p3 bra 	$L__BB2_5;
	and.b32  	%r82, %r1, 2147483644;
	neg.s32 	%r79, %r82;
	add.s64 	%rd70, %rd1, 16;
	mov.b32 	%r85, 0;
	mul.wide.s32 	%rd21, %r46, 4;
$L__BB2_4:
	ld.global.u64 	%rd19, [%rd70+-16];
	ld.u64 	%rd20, [%rd19+16];
	add.s64 	%rd22, %rd20, %rd21;
	ld.u32 	%r51, [%rd22+-4];
	add.s32 	%r52, %r85, %r51;
	st.shared.u32 	[_ZZ13copy_cuda_midIiEvP6TensorIT_EPS3_iiE9in_offset], %r52;
	ld.global.u64 	%rd23, [%rd70+-8];
	ld.u64 	%rd24, [%rd23+16];
	add.s64 	%rd25, %rd24, %rd21;
	ld.u32 	%r53, [%rd25+-4];
	add.s32 	%r54, %r52, %r53;
	st.shared.u32 	[_ZZ13copy_cuda_midIiEvP6TensorIT_EPS3_iiE9in_offset], %r54;
	ld.global.u64 	%rd26, [%rd70];
	ld.u64 	%rd27, [%rd26+16];
	add.s64 	%rd28, %rd27, %rd21;
	ld.u32 	%r55, [%rd28+-4];
	add.s32 	%r56, %r54, %r55;
	st.shared.u32 	[_ZZ13copy_cuda_midIiEvP6TensorIT_EPS3_iiE9in_offset], %r56;
	ld.global.u64 	%rd29, [%rd70+8];
	ld.u64 	%rd30, [%rd29+16];
	add.s64 	%rd31, %rd30, %rd21;
	ld.u32 	%r57, [%rd31+-4];
	add.s32 	%r85, %r56, %r57;
	st.shared.u32 	[_ZZ13copy_cuda_midIiEvP6TensorIT_EPS3_iiE9in_offset], %r85;
	add.s32 	%r79, %r79, 4;
	add.s64 	%rd70, %rd70, 32;
	setp.ne.s32 	%p4, %r79, 0;
	@%p4 bra 	$L__BB2_4;
$L__BB2_5:
	setp.eq.s32 	%p5, %r4, 0;
	@%p5 bra 	$L__BB2_8;
	mul.wide.u32 	%rd32, %r82, 8;
	add.s64 	%rd71, %rd1, %rd32;
	neg.s32 	%r83, %r4;
	mul.wide.s32 	%rd35, %r46, 4;
$L__BB2_7:
	.pragma "nounroll";
	ld.global.u64 	%rd33, [%rd71];
	ld.u64 	%rd34, [%rd33+16];
	add.s64 	%rd36, %rd34, %rd35;
	ld.u32 	%r58, [%rd36+-4];
	add.s32 	%r85, %r85, %r58;
	st.shared.u32 	[_ZZ13copy_cuda_midIiEvP6TensorIT_EPS3_iiE9in_offset], %r85;
	add.s64 	%rd71, %rd71, 8;
	add.s32 	%r83, %r83, 1;
	setp.ne.s32 	%p6, %r83, 0;
	@%p6 bra 	$L__BB2_7;
$L__BB2_8:
	st.shared.u32 	[_ZZ13copy_cuda_midIiEvP6TensorIT_EPS3_iiE10out_offset], %r85;
	setp.ge.s32 	%p7, %r1, %r45;
	mov.u32 	%r93, %r85;
	@%p7 bra 	$L__BB2_15;
	sub.s32 	%r59, %r45, %r1;
	and.b32  	%r19, %r59, 3;
	setp.eq.s32 	%p8, %r19, 0;
	mov.u32 	%r93, %r85;
	mov.u32 	%r90, %r1;
	@%p8 bra 	$L__BB2_12;
	neg.s32 	%r86, %r19;
	mul.wide.s32 	%rd39, %r46, 4;
	mov.u32 	%r93, %r85;
	mov.u32 	%r90, %r1;
$L__BB2_11:
	.pragma "nounroll";
	ld.global.u64 	%rd37, [%rd72];
	ld.u64 	%rd38, [%rd37+16];
	add.s64 	%rd40, %rd38, %rd39;
	ld.u32 	%r60, [%rd40+-4];
	add.s32 	%r93, %r93, %r60;
	st.shared.u32 	[_ZZ13copy_cuda_midIiEvP6TensorIT_EPS3_iiE10out_offset], %r93;
	add.s32 	%r90, %r90, 1;
	add.s64 	%rd72, %rd72, 8;
	add.s32 	%r86, %r86, 1;
	setp.ne.s32 	%p9, %r86, 0;
	@%p9 bra 	$L__BB2_11;
$L__BB2_12:
	sub.s32 	%r61, %r1, %r45;
	setp.gt.u32 	%p10, %r61, -4;
	@%p10 bra 	$L__BB2_15;
	sub.s32 	%r91, %r90, %r45;
	mul.wide.u32 	%rd41, %r90, 8;
	add.s64 	%rd42, %rd41, %rd1;
	add.s64 	%rd73, %rd42, 16;
	mul.wide.s32 	%rd45, %r46, 4;
$L__BB2_14:
	ld.global.u64 	%rd43, [%rd73+-16];
	ld.u64 	%rd44, [%rd43+16];
	add.s64 	%rd46, %rd44, %rd45;
	ld.u32 	%r62, [%rd46+-4];
	add.s32 	%r63, %r93, %r62;
	st.shared.u32 	[_ZZ13copy_cuda_midIiEvP6TensorIT_EPS3_iiE10out_offset], %r63;
	ld.global.u64 	%rd47, [%rd73+-8];
	ld.u64 	%rd48, [%rd47+16];
	add.s64 	%rd49, %rd48, %rd45;
	ld.u32 	%r64, [%rd49+-4];
	add.s32 	%r65, %r63, %r64;
	st.shared.u32 	[_ZZ13copy_cuda_midIiEvP6TensorIT_EPS3_iiE10out_offset], %r65;
	ld.global.u64 	%rd50, [%rd73];
	ld.u64 	%rd51, [%rd50+16];
	add.s64 	%rd52, %rd51, %rd45;
	ld.u32 	%r66, [%rd52+-4];
	add.s32 	%r67, %r65, %r66;
	st.shared.u32 	[_ZZ13copy_cuda_midIiEvP6TensorIT_EPS3_iiE10out_offset], %r67;
	ld.global.u64 	%rd53, [%rd73+8];
	ld.u64 	%rd54, [%rd53+16];
	add.s64 	%rd55, %rd54, %rd45;
	ld.u32 	%r68, [%rd55+-4];
	add.s32 	%r93, %r67, %r68;
	st.shared.u32 	[_ZZ13copy_cuda_midIiEvP6TensorIT_EPS3_iiE10out_offset], %r93;
	add.s32 	%r91, %r91, 4;
	add.s64 	%rd73, %rd73, 32;
	setp.ne.s32 	%p11, %r91, 0;
	@%p11 bra 	$L__BB2_14;
$L__BB2_15:
	add.u64 	%rd56, %SP, 0;
	add.u64 	%rd57, %SPL, 0;
	st.local.v2.u32 	[%rd57], {%r1, %r85};
	st.local.u32 	[%rd57+8], %r93;
	mov.u64 	%rd58, $str$1;
	cvta.global.u64 	%rd59, %rd58;
	{ // callseq 1, 0
	.param .b64 param0;
	st.param.b64 	[param0], %rd59;
	.param .b64 param1;
	st.param.b64 	[param1], %rd56;
	.param .b32 retval0;
	call.uni (retval0), 
	vprintf, 
	(
	param0, 
	param1
	);
	ld.param.b32 	%r69, [retval0];
	} // callseq 1
$L__BB2_16:
	bar.sync 	0;
	ld.u64 	%rd60, [%rd3+16];
	ld.u32 	%r71, [%rd60];
	mul.wide.s32 	%rd61, %r46, 4;
	add.s64 	%rd62, %rd60, %rd61;
	ld.u32 	%r35, [%rd62+-4];
	div.s32 	%r72, %r71, %r35;
	ld.u64 	%rd63, [%rd3+8];
	ld.u32 	%r73, [%rd63];
	mul.lo.s32 	%r36, %r73, %r72;
	setp.ge.s32 	%p12, %r94, %r36;
	@%p12 bra 	$L__BB2_22;
	mov.u32 	%r37, %nctaid.x;
	mov.u32 	%r38, %nctaid.y;
	cvta.to.global.u64 	%rd15, %rd16;
$L__BB2_18:
	setp.ge.s32 	%p13, %r2, %r35;
	@%p13 bra 	$L__BB2_21;
	ld.shared.u32 	%r74, [_ZZ13copy_cuda_midIiEvP6TensorIT_EPS3_iiE10out_offset];
	ld.shared.u32 	%r75, [_ZZ13copy_cuda_midIiEvP6TensorIT_EPS3_iiE9in_offset];
	mul.lo.s32 	%r40, %r94, %r35;
	mad.lo.s32 	%r41, %r74, %r94, %r75;
	mov.u32 	%r95, %r2;
$L__BB2_20:
	ld.u64 	%rd64, [%rd3];
	add.s32 	%r76, %r95, %r40;
	mul.wide.s32 	%rd65, %r76, 4;
	add.s64 	%rd66, %rd64, %rd65;
	ld.u32 	%r77, [%rd66];
	ld.global.u64 	%rd67, [%rd15];
	add.s32 	%r78, %r41, %r95;
	mul.wide.s32 	%rd68, %r78, 4;
	add.s64 	%rd69, %rd67, %rd68;
	st.u32 	[%rd69], %r77;
	add.s32 	%r95, %r95, %r37;
	setp.lt.s32 	%p14, %r95, %r35;
	@%p14 bra 	$L__BB2_20;
$L__BB2_21:
	add.s32 	%r94, %r94, %r38;
	setp.lt.s32 	%p15, %r94, %r36;
	@%p15 bra 	$L__BB2_18;
$L__BB2_22:
	ret;

}


// ===== COMPILED SASS (sm_100) =====

	.target	sm_100

	.elftype	@"ET_EXEC"


//--------------------- .note.nv.tkinfo           --------------------------
	.section	.note.nv.tkinfo,"",@"SHT_NOTE"
	.sectionflags	@"SHF_NOTE_NV_TKINFO"
	.tkinfo
        /*0018*/ 	.word	0x00000002
        /*0030*/ 	.string	""
        /*0030*/ 	.string	"ptxas"
        /*0030*/ 	.string	"Cuda compilation tools, release 13.0, V13.0.88"
        /*0030*/ 	.string	"Build cuda_13.0.r13.0/compiler.36424714_0"
        /*0030*/ 	.string	"-arch sm_100 -m 64 "



//--------------------- .note.nv.cuinfo           --------------------------
	.section	.note.nv.cuinfo,"",@"SHT_NOTE"
	.sectionflags	@"SHF_NOTE_NV_CUINFO"
        /*0018*/ 	.short	0x0002
        /*001a*/ 	.short	0x0064
        /*001c*/ 	.short	0x0082
	.zero		2


//--------------------- .nv.info                  --------------------------
	.section	.nv.info,"",@"SHT_CUDA_INFO"
	.align	4


	//----- nvinfo : EIATTR_REGCOUNT
	.align		4
        /*0000*/ 	.byte	0x04, 0x2f
        /*0002*/ 	.short	(.L_3 - .L_2)
	.align		4
.L_2:
        /*0004*/ 	.word	index@(_Z15copy_cuda_firstIiEvP6TensorIT_EPS3_i)
        /*0008*/ 	.word	0x0000001d


	//----- nvinfo : EIATTR_FRAME_SIZE
	.align		4
.L_3:
        /*000c*/ 	.byte	0x04, 0x11
        /*000e*/ 	.short	(.L_5 - .L_4)
	.align		4
.L_4:
        /*0010*/ 	.word	index@(_Z15copy_cuda_firstIiEvP6TensorIT_EPS3_i)
        /*0014*/ 	.word	0x00000008


	//----- nvinfo : EIATTR_REGCOUNT
	.align		4
.L_5:
        /*0018*/ 	.byte	0x04, 0x2f
        /*001a*/ 	.short	(.L_7 - .L_6)
	.align		4
.L_6:
        /*001c*/ 	.word	index@(_Z14copy_cuda_lastIiEvP6TensorIT_EPS3_i)
        /*0020*/ 	.word	0x00000020


	//----- nvinfo : EIATTR_FRAME_SIZE
	.align		4
.L_7:
        /*0024*/ 	.byte	0x04, 0x11
        /*0026*/ 	.short	(.L_9 - .L_8)
	.align		4
.L_8:
        /*0028*/ 	.word	index@(_Z14copy_cuda_lastIiEvP6TensorIT_EPS3_i)
        /*002c*/ 	.word	0x00000000


	//----- nvinfo : EIATTR_REGCOUNT
	.align		4
.L_9:
        /*0030*/ 	.byte	0x04, 0x2f
        /*0032*/ 	.short	(.L_11 - .L_10)
	.align		4
.L_10:
        /*0034*/ 	.word	index@(_Z13copy_cuda_midIiEvP6TensorIT_EPS3_ii)
        /*0038*/ 	.word	0x00000020


	//----- nvinfo : EIATTR_FRAME_SIZE
	.align		4
.L_11:
        /*003c*/ 	.byte	0x04, 0x11
        /*003e*/ 	.short	(.L_13 - .L_12)
	.align		4
.L_12:
        /*0040*/ 	.word	index@(_Z13copy_cuda_midIiEvP6TensorIT_EPS3_ii)
        /*0044*/ 	.word	0x00000010


	//----- nvinfo : EIATTR_MIN_STACK_SIZE
	.align		4
.L_13:
        /*0048*/ 	.byte	0x04, 0x12
        /*004a*/ 	.short	(.L_15 - .L_14)
	.align		4
.L_14:
        /*004c*/ 	.word	index@(_Z13copy_cuda_midIiEvP6TensorIT_EPS3_ii)
        /*0050*/ 	.word	0x00000010


	//----- nvinfo : EIATTR_MIN_STACK_SIZE
	.align		4
.L_15:
        /*0054*/ 	.byte	0x04, 0x12
        /*0056*/ 	.short	(.L_17 - .L_16)
	.align		4
.L_16:
        /*0058*/ 	.word	index@(_Z14copy_cuda_lastIiEvP6TensorIT_EPS3_i)
        /*005c*/ 	.word	0x00000000


	//----- nvinfo : EIATTR_MIN_STACK_SIZE
	.align		4
.L_17:
        /*0060*/ 	.byte	0x04, 0x12
        /*0062*/ 	.short	(.L_19 - .L_18)
	.align		4
.L_18:
        /*0064*/ 	.word	index@(_Z15copy_cuda_firstIiEvP6TensorIT_EPS3_i)
        /*0068*/ 	.word	0x00000008
.L_19:


//--------------------- .nv.compat                --------------------------
	.section	.nv.compat,"",@"SHT_CUDA_COMPAT_INFO"
	.align	4
        /*0000*/ 	.byte	0x02, 0x09, 0x00, 0x00, 0x02, 0x02, 0x01, 0x00, 0x02, 0x05, 0x05, 0x00, 0x03, 0x07, 0x01, 0x01
        /*0010*/ 	.byte	0x02, 0x03, 0x00, 0x00, 0x02, 0x06, 0x01, 0x00, 0x04, 0x0b, 0x08, 0x00, 0x09, 0x00, 0x00, 0x00
        /*0020*/ 	.byte	0x00, 0x00, 0x00, 0x00


//--------------------- .nv.info._Z13copy_cuda_midIiEvP6TensorIT_EPS3_ii --------------------------
	.section	.nv.info._Z13copy_cuda_midIiEvP6TensorIT_EPS3_ii,"",@"SHT_CUDA_INFO"
	.sectionflags	@""
	.align	4


	//----- nvinfo : EIATTR_CUDA_API_VERSION
	.align		4
        /*0000*/ 	.byte	0x04, 0x37
        /*0002*/ 	.short	(.L_21 - .L_20)
.L_20:
        /*0004*/ 	.word	0x00000082


	//----- nvinfo : EIATTR_KPARAM_INFO
	.align		4
.L_21:
        /*0008*/ 	.byte	0x04, 0x17
        /*000a*/ 	.short	(.L_23 - .L_22)
.L_22:
        /*000c*/ 	.word	0x00000000
        /*0010*/ 	.short	0x0003
        /*0012*/ 	.short	0x0014
        /*0014*/ 	.byte	0x00, 0xf0, 0x11, 0x00


	//----- nvinfo : EIATTR_KPARAM_INFO
	.align		4
.L_23:
        /*0018*/ 	.byte	0x04, 0x17
        /*001a*/ 	.short	(.L_25 - .L_24)
.L_24:
        /*001c*/ 	.word	0x00000000
        /*0020*/ 	.short	0x0002
        /*0022*/ 	.short	0x0010
        /*0024*/ 	.byte	0x00, 0xf0, 0x11, 0x00


	//----- nvinfo : EIATTR_KPARAM_INFO
	.align		4
.L_25:
        /*0028*/ 	.byte	0x04, 0x17
        /*002a*/ 	.short	(.L_27 - .L_26)
.L_26:
        /*002c*/ 	.word	0x00000000
        /*0030*/ 	.short	0x0001
        /*0032*/ 	.short	0x0008
        /*0034*/ 	.byte	0x00, 0xf5, 0x21, 0x00


	//----- nvinfo : EIATTR_KPARAM_INFO
	.align		4
.L_27:
        /*0038*/ 	.byte	0x04, 0x17
        /*003a*/ 	.short	(.L_29 - .L_28)
.L_28:
        /*003c*/ 	.word	0x00000000
        /*0040*/ 	.short	0x0000
        /*0042*/ 	.short	0x0000
        /*0044*/ 	.byte	0x00, 0xf5, 0x21, 0x00


	//----- nvinfo : EIATTR_SPARSE_MMA_MASK
	.align		4
.L_29:
        /*0048*/ 	.byte	0x03, 0x50
        /*004a*/ 	.short	0x0000


	//----- nvinfo : EIATTR_MAXREG_COUNT
	.align		4
        /*004c*/ 	.byte	0x03, 0x1b
        /*004e*/ 	.short	0x00ff


	//----- nvinfo : EIATTR_NUM_BARRIERS
	.align		4
        /*0050*/ 	.byte	0x02, 0x4c
        /*0052*/ 	.byte	0x01
	.zero		1


	//----- nvinfo : EIATTR_EXTERNS
	.align		4
        /*0054*/ 	.byte	0x04, 0x0f
        /*0056*/ 	.short	(.L_31 - .L_30)


	//   ....[0]....
	.align		4
.L_30:
        /*0058*/ 	.word	index@(vprintf)


	//----- nvinfo : EIATTR_MERCURY_ISA_VERSION
	.align		4
.L_31:
        /*005c*/ 	.byte	0x03, 0x5f
        /*005e*/ 	.short	0x0101


	//----- nvinfo : EIATTR_VRC_CTA_INIT_COUNT
	.align		4
        /*0060*/ 	.byte	0x02, 0x4a
	.zero		1
	.zero		1


	//----- nvinfo : EIATTR_SYSCALL_OFFSETS
	.align		4
        /*0064*/ 	.byte	0x04, 0x46
        /*0066*/ 	.short	(.L_33 - .L_32)


	//   ....[0]....
.L_32:
        /*0068*/ 	.word	0x000009c0


	//----- nvinfo : EIATTR_EXIT_INSTR_OFFSETS
	.align		4
.L_33:
        /*006c*/ 	.byte	0x04, 0x1c
        /*006e*/ 	.short	(.L_35 - .L_34)


	//   ....[0]....
.L_34:
        /*0070*/ 	.word	0x00000c00


	//   ....[1]....
        /*0074*/ 	.word	0x00000dd0


	//----- nvinfo : EIATTR_CRS_STACK_SIZE
	.align		4
.L_35:
        /*0078*/ 	.byte	0x04, 0x1e
        /*007a*/ 	.short	(.L_37 - .L_36)
.L_36:
        /*007c*/ 	.word	0x00000000


	//----- nvinfo : EIATTR_CBANK_PARAM_SIZE
	.align		4
.L_37:
        /*0080*/ 	.byte	0x03, 0x19
        /*0082*/ 	.short	0x0018


	//----- nvinfo : EIATTR_PARAM_CBANK
	.align		4
        /*0084*/ 	.byte	0x04, 0x0a
        /*0086*/ 	.short	(.L_39 - .L_38)
	.align		4
.L_38:
        /*0088*/ 	.word	index@(.nv.constant0._Z13copy_cuda_midIiEvP6TensorIT_EPS3_ii)
        /*008c*/ 	.short	0x0380
        /*008e*/ 	.short	0x0018


	//----- nvinfo : EIATTR_SW_WAR
	.align		4
.L_39:
        /*0090*/ 	.byte	0x04, 0x36
        /*0092*/ 	.short	(.L_41 - .L_40)
.L_40:
        /*0094*/ 	.word	0x00000008
.L_41:


//--------------------- .nv.info._Z14copy_cuda_lastIiEvP6TensorIT_EPS3_i --------------------------
	.section	.nv.info._Z14copy_cuda_lastIiEvP6TensorIT_EPS3_i,"",@"SHT_CUDA_INFO"
	.sectionflags	@""
	.align	4


	//----- nvinfo : EIATTR_CUDA_API_VERSION
	.align		4
        /*0000*/ 	.byte	0x04, 0x37
        /*0002*/ 	.short	(.L_43 - .L_42)
.L_42:
        /*0004*/ 	.word	0x00000082


	//----- nvinfo : EIATTR_KPARAM_INFO
	.align		4
.L_43:
        /*0008*/ 	.byte	0x04, 0x17
        /*000a*/ 	.short	(.L_45 - .L_44)
.L_44:
        /*000c*/ 	.word	0x00000000
        /*0010*/ 	.short	0x0002
        /*0012*/ 	.short	0x0010
        /*0014*/ 	.byte	0x00, 0xf0, 0x11, 0x00


	//----- nvinfo : EIATTR_KPARAM_INFO
	.align		4
.L_45:
        /*0018*/ 	.byte	0x04, 0x17
        /*001a*/ 	.short	(.L_47 - .L_46)
.L_46:
        /*001c*/ 	.word	0x00000000
        /*0020*/ 	.short	0x0001
        /*0022*/ 	.short	0x0008
        /*0024*/ 	.byte	0x00, 0xf5, 0x21, 0x00


	//----- nvinfo : EIATTR_KPARAM_INFO
	.align		4
.L_47:
        /*0028*/ 	.byte	0x04, 0x17
        /*002a*/ 	.short	(.L_49 - .L_48)
.L_48:
        /*002c*/ 	.word	0x00000000
        /*0030*/ 	.short	0x0000
        /*0032*/ 	.short	0x0000
        /*0034*/ 	.byte	0x00, 0xf5, 0x21, 0x00


	//----- nvinfo : EIATTR_SPARSE_MMA_MASK
	.align		4
.L_49:
        /*0038*/ 	.byte	0x03, 0x50
        /*003a*/ 	.short	0x0000


	//----- nvinfo : EIATTR_MAXREG_COUNT
	.align		4
        /*003c*/ 	.byte	0x03, 0x1b
        /*003e*/ 	.short	0x00ff


	//----- nvinfo : EIATTR_NUM_BARRIERS
	.align		4
        /*0040*/ 	.byte	0x02, 0x4c
        /*0042*/ 	.byte	0x01
	.zero		1


	//----- nvinfo : EIATTR_MERCURY_ISA_VERSION
	.align		4
        /*0044*/ 	.byte	0x03, 0x5f
        /*0046*/ 	.short	0x0101


	//----- nvinfo : EIATTR_VRC_CTA_INIT_COUNT
	.align		4
        /*0048*/ 	.byte	0x02, 0x4a
	.zero		1
	.zero		1


	//----- nvinfo : EIATTR_EXIT_INSTR_OFFSETS
	.align		4
        /*004c*/ 	.byte	0x04, 0x1c
        /*004e*/ 	.short	(.L_51 - .L_50)


	//   ....[0]....
.L_50:
        /*0050*/ 	.word	0x00000ba0


	//   ....[1]....
        /*0054*/ 	.word	0x00001fa0


	//----- nvinfo : EIATTR_CRS_STACK_SIZE
	.align		4
.L_51:
        /*0058*/ 	.byte	0x04, 0x1e
        /*005a*/ 	.short	(.L_53 - .L_52)
.L_52:
        /*005c*/ 	.word	0x00000000


	//----- nvinfo : EIATTR_CBANK_PARAM_SIZE
	.align		4
.L_53:
        /*0060*/ 	.byte	0x03, 0x19
        /*0062*/ 	.short	0x0014


	//----- nvinfo : EIATTR_PARAM_CBANK
	.align		4
        /*0064*/ 	.byte	0x04, 0x0a
        /*0066*/ 	.short	(.L_55 - .L_54)
	.align		4
.L_54:
        /*0068*/ 	.word	index@(.nv.constant0._Z14copy_cuda_lastIiEvP6TensorIT_EPS3_i)
        /*006c*/ 	.short	0x0380
        /*006e*/ 	.short	0x0014


	//----- nvinfo : EIATTR_SW_WAR
	.align		4
.L_55:
        /*0070*/ 	.byte	0x04, 0x36
        /*0072*/ 	.short	(.L_57 - .L_56)
.L_56:
        /*0074*/ 	.word	0x00000008
.L_57:


//--------------------- .nv.info._Z15copy_cuda_firstIiEvP6TensorIT_EPS3_i --------------------------
	.section	.nv.info._Z15copy_cuda_firstIiEvP6TensorIT_EPS3_i,"",@"SHT_CUDA_INFO"
	.sectionflags	@""
	.align	4


	//----- nvinfo : EIATTR_CUDA_API_VERSION
	.align		4
        /*0000*/ 	.byte	0x04, 0x37
        /*0002*/ 	.short	(.L_59 - .L_58)
.L_58:
        /*0004*/ 	.word	0x00000082


	//----- nvinfo : EIATTR_KPARAM_INFO
	.align		4
.L_59:
        /*0008*/ 	.byte	0x04, 0x17
        /*000a*/ 	.short	(.L_61 - .L_60)
.L_60:
        /*000c*/ 	.word	0x00000000
        /*0010*/ 	.short	0x0002
        /*0012*/ 	.short	0x0010
        /*0014*/ 	.byte	0x00, 0xf0, 0x11, 0x00


	//----- nvinfo : EIATTR_KPARAM_INFO
	.align		4
.L_61:
        /*0018*/ 	.byte	0x04, 0x17
        /*001a*/ 	.short	(.L_63 - .L_62)
.L_62:
        /*001c*/ 	.word	0x00000000
        /*0020*/ 	.short	0x0001
        /*0022*/ 	.short	0x0008
        /*0024*/ 	.byte	0x00, 0xf5, 0x21, 0x00


	//----- nvinfo : EIATTR_KPARAM_INFO
	.align		4
.L_63:
        /*0028*/ 	.byte	0x04, 0x17
        /*002a*/ 	.short	(.L_65 - .L_64)
.L_64:
        /*002c*/ 	.word	0x00000000
        /*0030*/ 	.short	0x0000
        /*0032*/ 	.short	0x0000
        /*0034*/ 	.byte	0x00, 0xf5, 0x21, 0x00


	//----- nvinfo : EIATTR_SPARSE_MMA_MASK
	.align		4
.L_65:
        /*0038*/ 	.byte	0x03, 0x50
        /*003a*/ 	.short	0x0000


	//----- nvinfo : EIATTR_MAXREG_COUNT
	.align		4
        /*003c*/ 	.byte	0x03, 0x1b
        /*003e*/ 	.short	0x00ff


	//----- nvinfo : EIATTR_NUM_BARRIERS
	.align		4
        /*0040*/ 	.byte	0x02, 0x4c
        /*0042*/ 	.byte	0x01
	.zero		1


	//----- nvinfo : EIATTR_EXTERNS
	.align		4
        /*0044*/ 	.byte	0x04, 0x0f
        /*0046*/ 	.short	(.L_67 - .L_66)


	//   ....[0]....
	.align		4
.L_66:
        /*0048*/ 	.word	index@(vprintf)


	//----- nvinfo : EIATTR_MERCURY_ISA_VERSION
	.align		4
.L_67:
        /*004c*/ 	.byte	0x03, 0x5f
        /*004e*/ 	.short	0x0101


	//----- nvinfo : EIATTR_VRC_CTA_INIT_COUNT
	.align		4
        /*0050*/ 	.byte	0x02, 0x4a
	.zero		1
	.zero		1


	//----- nvinfo : EIATTR_SYSCALL_OFFSETS
	.align		4
        /*0054*/ 	.byte	0x04, 0x46
        /*0056*/ 	.short	(.L_69 - .L_68)


	//   ....[0]....
.L_68:
        /*0058*/ 	.word	0x000005c0


	//----- nvinfo : EIATTR_EXIT_INSTR_OFFSETS
	.align		4
.L_69:
        /*005c*/ 	.byte	0x04, 0x1c
        /*005e*/ 	.short	(.L_71 - .L_70)


	//   ....[0]....
.L_70:
        /*0060*/ 	.word	0x000006c0


	//   ....[1]....
        /*0064*/ 	.word	0x000009f0


	//   ....[2]....
        /*0068*/ 	.word	0x00000c30


	//----- nvinfo : EIATTR_CRS_STACK_SIZE
	.align		4
.L_71:
        /*006c*/ 	.byte	0x04, 0x1e
        /*006e*/ 	.short	(.L_73 - .L_72)
.L_72:
        /*0070*/ 	.word	0x00000000


	//----- nvinfo : EIATTR_CBANK_PARAM_SIZE
	.align		4
.L_73:
        /*0074*/ 	.byte	0x03, 0x19
        /*0076*/ 	.short	0x0014


	//----- nvinfo : EIATTR_PARAM_CBANK
	.align		4
        /*0078*/ 	.byte	0x04, 0x0a
        /*007a*/ 	.short	(.L_75 - .L_74)
	.align		4
.L_74:
        /*007c*/ 	.word	index@(.nv.constant0._Z15copy_cuda_firstIiEvP6TensorIT_EPS3_i)
        /*0080*/ 	.short	0x0380
        /*0082*/ 	.short	0x0014


	//----- nvinfo : EIATTR_SW_WAR
	.align		4
.L_75:
        /*0084*/ 	.byte	0x04, 0x36
        /*0086*/ 	.short	(.L_77 - .L_76)
.L_76:
        /*0088*/ 	.word	0x00000008
.L_77:


//--------------------- .nv.callgraph             --------------------------
	.section	.nv.callgraph,"",@"SHT_CUDA_CALLGRAPH"
	.align	4
	.sectionentsize	8
	.align		4
        /*0000*/ 	.word	0x00000000
	.align		4
        /*0004*/ 	.word	0xffffffff
	.align		4
        /*0008*/ 	.word	index@(_Z13copy_cuda_midIiEvP6TensorIT_EPS3_ii)
	.align		4
        /*000c*/ 	.word	index@(vprintf)
	.align		4
        /*0010*/ 	.word	index@(_Z15copy_cuda_firstIiEvP6TensorIT_EPS3_i)
	.align		4
        /*0014*/ 	.word	index@(vprintf)
	.align		4
        /*0018*/ 	.word	0x00000000
	.align		4
        /*001c*/ 	.word	0xfffffffe
	.align		4
        /*0020*/ 	.word	0x00000000
	.align		4
        /*0024*/ 	.word	0xfffffffd
	.align		4
        /*0028*/ 	.word	0x00000000
	.align		4
        /*002c*/ 	.word	0xfffffffc


//--------------------- .nv.constant4             --------------------------
	.section	.nv.constant4,"a",@progbits
	.align	8
	.align		8
.nv.constant4:
        /*0000*/ 	.dword	vprintf
	.align		8
        /*0008*/ 	.dword	$str
	.align		8
        /*0010*/ 	.dword	$str$1


//--------------------- .text._Z13copy_cuda_midIiEvP6TensorIT_EPS3_ii --------------------------
	.section	.text._Z13copy_cuda_midIiEvP6TensorIT_EPS3_ii,"ax",@progbits
	.align	128
        .global         _Z13copy_cuda_midIiEvP6TensorIT_EPS3_ii
        .type           _Z13copy_cuda_midIiEvP6TensorIT_EPS3_ii,@function
        .size           _Z13copy_cuda_midIiEvP6TensorIT_EPS3_ii,(.L_x_40 - _Z13copy_cuda_midIiEvP6TensorIT_EPS3_ii)
        .other          _Z13copy_cuda_midIiEvP6TensorIT_EPS3_ii,@"STO_CUDA_ENTRY STV_DEFAULT"
_Z13copy_cuda_midIiEvP6TensorIT_EPS3_ii:
.text._Z13copy_cuda_midIiEvP6TensorIT_EPS3_ii:
[----:B------:R-:W0:Y:S01]  /*0000*/  LDC R1, c[0x0][0x37c] ;  /* 0x0000df00ff017b82 */ /* 0x000e220000000800 */
[----:B------:R-:W1:Y:S07]  /*0010*/  S2R R2, SR_CTAID.X ;  /* 0x0000000000027919 */ /* 0x000e6e0000002500 */
[----:B------:R-:W1:Y:S01]  /*0020*/  LDC.64 R10, c[0x0][0x388] ;  /* 0x0000e200ff0a7b82 */ /* 0x000e620000000a00 */
[----:B------:R-:W2:Y:S01]  /*0030*/  LDCU.64 UR36, c[0x0][0x358] ;  /* 0x00006b00ff2477ac */ /* 0x000ea20008000a00 */
[----:B0-----:R-:W-:-:S02]  /*0040*/  VIADD R1, R1, 0xfffffff0 ;  /* 0xfffffff001017836 */ /* 0x001fc40000000000 */
[----:B-1----:R-:W-:-:S05]  /*0050*/  IMAD.WIDE.U32 R4, R2, 0x8, R10 ;  /* 0x0000000802047825 */ /* 0x002fca00078e000a */
[----:B--2---:R0:W5:Y:S01]  /*0060*/  LDG.E.64 R16, desc[UR36][R4.64] ;  /* 0x0000002404107981 */ /* 0x004162000c1e1b00 */
[----:B------:R-:W1:Y:S01]  /*0070*/  LDCU UR4, c[0x0][0x2f8] ;  /* 0x00005f00ff0477ac */ /* 0x000e620008000800 */
[----:B------:R-:W2:Y:S01]  /*0080*/  S2R R19, SR_TID.X ;  /* 0x0000000000137919 */ /* 0x000ea20000002100 */
[----:B------:R-:W3:Y:S01]  /*0090*/  LDCU UR5, c[0x0][0x2fc] ;  /* 0x00005f80ff0577ac */ /* 0x000ee20008000800 */
[----:B------:R-:W2:Y:S01]  /*00a0*/  S2R R18, SR_TID.Y ;  /* 0x0000000000127919 */ /* 0x000ea20000002200 */
[----:B-1----:R-:W-:-:S05]  /*00b0*/  IADD3 R6, P1, PT, R1, UR4, RZ ;  /* 0x0000000401067c10 */ /* 0x002fca000ff3e0ff */
[----:B---3--:R-:W-:Y:S01]  /*00c0*/  IMAD.X R7, RZ, RZ, UR5, P1 ;  /* 0x00000005ff077e24 */ /* 0x008fe200088e06ff */
[----:B--2---:R-:W-:-:S13]  /*00d0*/  LOP3.LUT P0, RZ, R18, R19, RZ, 0xfc, !PT ;  /* 0x0000001312ff7212 */ /* 0x004fda000780fcff */
[----:B0-----:R-:W-:Y:S05]  /*00e0*/  @P0 BRA `(.L_x_0) ;  /* 0x0000000800380947 */ /* 0x001fea0003800000 */
[----:B------:R-:W0:Y:S01]  /*00f0*/  S2UR UR5, SR_CgaCtaId ;  /* 0x00000000000579c3 */ /* 0x000e220000008800 */
[----:B------:R-:W-:Y:S01]  /*0100*/  ISETP.NE.AND P0, PT, R2, RZ, PT ;  /* 0x000000ff0200720c */ /* 0x000fe20003f05270 */
[----:B------:R-:W-:Y:S01]  /*0110*/  UMOV UR4, 0x400 ;  /* 0x0000040000047882 */ /* 0x000fe20000000000 */
[----:B------:R-:W-:Y:S01]  /*0120*/  MOV R0, R4 ;  /* 0x0000000400007202 */ /* 0x000fe20000000f00 */
[----:B------:R-:W-:Y:S01]  /*0130*/  IMAD.MOV.U32 R3, RZ, RZ, RZ ;  /* 0x000000ffff037224 */ /* 0x000fe200078e00ff */
[----:B0-----:R-:W-:-:S09]  /*0140*/  ULEA UR4, UR5, UR4, 0x18 ;  /* 0x0000000405047291 */ /* 0x001fd2000f8ec0ff */
[----:B------:R-:W-:Y:S01]  /*0150*/  STS [UR4], RZ ;  /* 0x000000ffff007988 */ /* 0x000fe20008000804 */
[----:B------:R-:W-:Y:S05]  /*0160*/  @!P0 BRA `(.L_x_1) ;  /* 0x0000000000f48947 */ /* 0x000fea0003800000 */
[C---:B------:R-:W-:Y:S01]  /*0170*/  ISETP.GE.U32.AND P1, PT, R2.reuse, 0x4, PT ;  /* 0x000000040200780c */ /* 0x040fe20003f26070 */
[----:B------:R-:W-:Y:S01]  /*0180*/  HFMA2 R3, -RZ, RZ, 0, 0 ;  /* 0x00000000ff037431 */ /* 0x000fe200000001ff */
[----:B------:R-:W-:Y:S01]  /*0190*/  LOP3.LUT R8, R2, 0x3, RZ, 0xc0, !PT ;  /* 0x0000000302087812 */ /* 0x000fe200078ec0ff */
[----:B------:R-:W-:-:S03]  /*01a0*/  IMAD.MOV.U32 R9, RZ, RZ, RZ ;  /* 0x000000ffff097224 */ /* 0x000fc600078e00ff */
[----:B------:R-:W-:-:S07]  /*01b0*/  ISETP.NE.AND P0, PT, R8, RZ, PT ;  /* 0x000000ff0800720c */ /* 0x000fce0003f05270 */
[----:B------:R-:W-:Y:S06]  /*01c0*/  @!P1 BRA `(.L_x_2) ;  /* 0x0000000000989947 */ /* 0x000fec0003800000 */
[----:B------:R-:W0:Y:S01]  /*01d0*/  LDCU.64 UR6, c[0x0][0x388] ;  /* 0x00007100ff0677ac */ /* 0x000e220008000a00 */
[----:B------:R-:W1:Y:S01]  /*01e0*/  LDC R25, c[0x0][0x394] ;  /* 0x0000e500ff197b82 */ /* 0x000e620000000800 */
[----:B------:R-:W-:Y:S01]  /*01f0*/  LOP3.LUT R9, R2, 0x7ffffffc, RZ, 0xc0, !PT ;  /* 0x7ffffffc02097812 */ /* 0x000fe200078ec0ff */
[----:B------:R-:W-:-:S04]  /*0200*/  IMAD.MOV.U32 R3, RZ, RZ, RZ ;  /* 0x000000ffff037224 */ /* 0x000fc800078e00ff */
[----:B------:R-:W-:Y:S01]  /*0210*/  IMAD.MOV R4, RZ, RZ, -R9 ;  /* 0x000000ffff047224 */ /* 0x000fe200078e0a09 */
[----:B0-----:R-:W-:-:S04]  /*0220*/  UIADD3 UR5, UP0, UPT, UR6, 0x10, URZ ;  /* 0x0000001006057890 */ /* 0x001fc8000ff1e0ff */
[----:B------:R-:W-:Y:S02]  /*0230*/  UIADD3.X UR6, UPT, UPT, URZ, UR7, URZ, UP0, !UPT ;  /* 0x00000007ff067290 */ /* 0x000fe400087fe4ff */
[----:B------:R-:W-:-:S04]  /*0240*/  MOV R12, UR5 ;  /* 0x00000005000c7c02 */ /* 0x000fc80008000f00 */
[----:B------:R-:W-:-:S07]  /*0250*/  IMAD.U32 R13, RZ, RZ, UR6 ;  /* 0x00000006ff0d7e24 */ /* 0x000fce000f8e00ff */
.L_x_3:
[----:B---3--:R-:W2:Y:S04]  /*0260*/  LDG.E.64 R14, desc[UR36][R12.64+-0x10] ;  /* 0xfffff0240c0e7981 */ /* 0x008ea8000c1e1b00 */
[----:B------:R-:W3:Y:S04]  /*0270*/  LDG.E.64 R28, desc[UR36][R12.64+-0x8] ;  /* 0xfffff8240c1c7981 */ /* 0x000ee8000c1e1b00 */
[----:B------:R-:W4:Y:S04]  /*0280*/  LDG.E.64 R26, desc[UR36][R12.64] ;  /* 0x000000240c1a7981 */ /* 0x000f28000c1e1b00 */
[----:B--2---:R-:W1:Y:S02]  /*0290*/  LD.E.64 R20, desc[UR36][R14.64+0x10] ;  /* 0x000010240e147980 */ /* 0x004e64000c101b00 */
[----:B-1----:R-:W-:-:S06]  /*02a0*/  IMAD.WIDE R20, R25, 0x4, R20 ;  /* 0x0000000419147825 */ /* 0x002fcc00078e0214 */
[----:B------:R-:W2:Y:S02]  /*02b0*/  LD.E R20, desc[UR36][R20.64+-0x4] ;  /* 0xfffffc2414147980 */ /* 0x000ea4000c101900 */
[----:B--2---:R-:W-:Y:S02]  /*02c0*/  IMAD.IADD R3, R20, 0x1, R3 ;  /* 0x0000000114037824 */ /* 0x004fe400078e0203 */
[----:B------:R-:W2:Y:S04]  /*02d0*/  LDG.E.64 R20, desc[UR36][R12.64+0x8] ;  /* 0x000008240c147981 */ /* 0x000ea8000c1e1b00 */
[----:B------:R0:W-:Y:S04]  /*02e0*/  STS [UR4], R3 ;  /* 0x00000003ff007988 */ /* 0x0001e80008000804 */
[----:B---3--:R-:W3:Y:S02]  /*02f0*/  LD.E.64 R22, desc[UR36][R28.64+0x10] ;  /* 0x000010241c167980 */ /* 0x008ee4000c101b00 */
[----:B---3--:R-:W-:-:S06]  /*0300*/  IMAD.WIDE R22, R25, 0x4, R22 ;  /* 0x0000000419167825 */ /* 0x008fcc00078e0216 */
[----:B------:R-:W3:Y:S02]  /*0310*/  LD.E R22, desc[UR36][R22.64+-0x4] ;  /* 0xfffffc2416167980 */ /* 0x000ee4000c101900 */
[----:B---3--:R-:W-:-:S05]  /*0320*/  IADD3 R24, PT, PT, R3, R22, RZ ;  /* 0x0000001603187210 */ /* 0x008fca0007ffe0ff */
[----:B------:R3:W-:Y:S04]  /*0330*/  STS [UR4], R24 ;  /* 0x00000018ff007988 */ /* 0x0007e80008000804 */
[----:B----4-:R-:W4:Y:S02]  /*0340*/  LD.E.64 R14, desc[UR36][R26.64+0x10] ;  /* 0x000010241a0e7980 */ /* 0x010f24000c101b00 */
[----:B----4-:R-:W-:-:S06]  /*0350*/  IMAD.WIDE R14, R25, 0x4, R14 ;  /* 0x00000004190e7825 */ /* 0x010fcc00078e020e */
[----:B------:R-:W4:Y:S02]  /*0360*/  LD.E R15, desc[UR36][R14.64+-0x4] ;  /* 0xfffffc240e0f7980 */ /* 0x000f24000c101900 */
[----:B----4-:R-:W-:-:S05]  /*0370*/  IMAD.IADD R15, R24, 0x1, R15 ;  /* 0x00000001180f7824 */ /* 0x010fca00078e020f */
[----:B------:R3:W-:Y:S04]  /*0380*/  STS [UR4], R15 ;  /* 0x0000000fff007988 */ /* 0x0007e80008000804 */
[----:B--2---:R-:W2:Y:S01]  /*0390*/  LD.E.64 R20, desc[UR36][R20.64+0x10] ;  /* 0x0000102414147980 */ /* 0x004ea2000c101b00 */
[----:B------:R-:W-:Y:S01]  /*03a0*/  IADD3 R4, PT, PT, R4, 0x4, RZ ;  /* 0x0000000404047810 */ /* 0x000fe20007ffe0ff */
[----:B--2---:R-:W-:-:S06]  /*03b0*/  IMAD.WIDE R22, R25, 0x4, R20 ;  /* 0x0000000419167825 */ /* 0x004fcc00078e0214 */
[----:B------:R-:W0:Y:S01]  /*03c0*/  LD.E R22, desc[UR36][R22.64+-0x4] ;  /* 0xfffffc2416167980 */ /* 0x000e22000c101900 */
[----:B------:R-:W-:Y:S02]  /*03d0*/  ISETP.NE.AND P1, PT, R4, RZ, PT ;  /* 0x000000ff0400720c */ /* 0x000fe40003f25270 */
[----:B------:R-:W-:-:S05]  /*03e0*/  IADD3 R12, P2, PT, R12, 0x20, RZ ;  /* 0x000000200c0c7810 */ /* 0x000fca0007f5e0ff */
[----:B------:R-:W-:Y:S02]  /*03f0*/  IMAD.X R13, RZ, RZ, R13, P2 ;  /* 0x000000ffff0d7224 */ /* 0x000fe400010e060d */
[----:B0-----:R-:W-:-:S05]  /*0400*/  IMAD.IADD R3, R15, 0x1, R22 ;  /* 0x000000010f037824 */ /* 0x001fca00078e0216 */
[----:B------:R3:W-:Y:S01]  /*0410*/  STS [UR4], R3 ;  /* 0x00000003ff007988 */ /* 0x0007e20008000804 */
[----:B------:R-:W-:Y:S05]  /*0420*/  @P1 BRA `(.L_x_3) ;  /* 0xfffffffc008c1947 */ /* 0x000fea000383ffff */
.L_x_2:
[----:B------:R-:W-:Y:S05]  /*0430*/  @!P0 BRA `(.L_x_1) ;  /* 0x0000000000408947 */ /* 0x000fea0003800000 */
[----:B------:R-:W0:Y:S01]  /*0440*/  LDC R21, c[0x0][0x394] ;  /* 0x0000e500ff157b82 */ /* 0x000e220000000800 */
[----:B------:R-:W-:-:S04]  /*0450*/  IMAD.WIDE.U32 R12, R9, 0x8, R10 ;  /* 0x00000008090c7825 */ /* 0x000fc800078e000a */
[----:B------:R-:W-:Y:S01]  /*0460*/  IMAD.MOV.U32 R14, RZ, RZ, R12 ;  /* 0x000000ffff0e7224 */ /* 0x000fe200078e000c */
[----:B---3--:R-:W-:Y:S01]  /*0470*/  MOV R15, R13 ;  /* 0x0000000d000f7202 */ /* 0x008fe20000000f00 */
[----:B------:R-:W-:-:S07]  /*0480*/  IMAD.MOV R4, RZ, RZ, -R8 ;  /* 0x000000ffff047224 */ /* 0x000fce00078e0a08 */
.L_x_4:
[----:B------:R-:W2:Y:S04]  /*0490*/  LDG.E.64 R8, desc[UR36][R14.64] ;  /* 0x000000240e087981 */ /* 0x000ea8000c1e1b00 */
[----:B--2---:R-:W0:Y:S01]  /*04a0*/  LD.E.64 R8, desc[UR36][R8.64+0x10] ;  /* 0x0000102408087980 */ /* 0x004e22000c101b00 */
[----:B------:R-:W-:Y:S01]  /*04b0*/  IADD3 R4, PT, PT, R4, 0x1, RZ ;  /* 0x0000000104047810 */ /* 0x000fe20007ffe0ff */
[----:B0-----:R-:W-:-:S06]  /*04c0*/  IMAD.WIDE R12, R21, 0x4, R8 ;  /* 0x00000004150c7825 */ /* 0x001fcc00078e0208 */
[----:B------:R-:W2:Y:S01]  /*04d0*/  LD.E R12, desc[UR36][R12.64+-0x4] ;  /* 0xfffffc240c0c7980 */ /* 0x000ea2000c101900 */
[----:B------:R-:W-:Y:S02]  /*04e0*/  ISETP.NE.AND P0, PT, R4, RZ, PT ;  /* 0x000000ff0400720c */ /* 0x000fe40003f05270 */
[----:B------:R-:W-:-:S05]  /*04f0*/  IADD3 R14, P1, PT, R14, 0x8, RZ ;  /* 0x000000080e0e7810 */ /* 0x000fca0007f3e0ff */
[----:B------:R-:W-:Y:S02]  /*0500*/  IMAD.X R15, RZ, RZ, R15, P1 ;  /* 0x000000ffff0f7224 */ /* 0x000fe400008e060f */
[----:B-12---:R-:W-:-:S05]  /*0510*/  IMAD.IADD R3, R12, 0x1, R3 ;  /* 0x000000010c037824 */ /* 0x006fca00078e0203 */
[----:B------:R1:W-:Y:S01]  /*0520*/  STS [UR4], R3 ;  /* 0x00000003ff007988 */ /* 0x0003e20008000804 */
[----:B------:R-:W-:Y:S05]  /*0530*/  @P0 BRA `(.L_x_4) ;  /* 0xfffffffc00d40947 */ /* 0x000fea000383ffff */
.L_x_1:
[----:B------:R-:W0:Y:S01]  /*0540*/  LDCU UR5, c[0x0][0x390] ;  /* 0x00007200ff0577ac */ /* 0x000e220008000800 */
[----:B------:R2:W-:Y:S01]  /*0550*/  STS [UR4+0x4], R3 ;  /* 0x00000403ff007988 */ /* 0x0005e20008000804 */
[----:B------:R-:W-:Y:S01]  /*0560*/  IMAD.MOV.U32 R8, RZ, RZ, R3 ;  /* 0x000000ffff087224 */ /* 0x000fe200078e0003 */
[----:B0-----:R-:W-:-:S13]  /*0570*/  ISETP.GE.AND P0, PT, R2, UR5, PT ;  /* 0x0000000502007c0c */ /* 0x001fda000bf06270 */
[----:B--2---:R-:W-:Y:S05]  /*0580*/  @P0 BRA `(.L_x_5) ;  /* 0x0000000000ec0947 */ /* 0x004fea0003800000 */
[C---:B------:R-:W-:Y:S01]  /*0590*/  IADD3 R4, PT, PT, -R2.reuse, UR5, RZ ;  /* 0x0000000502047c10 */ /* 0x040fe2000fffe1ff */
[----:B------:R-:W-:Y:S01]  /*05a0*/  IMAD.MOV.U32 R9, RZ, RZ, R2 ;  /* 0x000000ffff097224 */ /* 0x000fe200078e0002 */
[----:B------:R-:W-:Y:S02]  /*05b0*/  IADD3 R8, PT, PT, R2, -UR5, RZ ;  /* 0x8000000502087c10 */ /* 0x000fe4000fffe0ff */
[----:B------:R-:W-:Y:S02]  /*05c0*/  LOP3.LUT P1, R4, R4, 0x3, RZ, 0xc0, !PT ;  /* 0x0000000304047812 */ /* 0x000fe4000782c0ff */
[----:B------:R-:W-:Y:S01]  /*05d0*/  ISETP.GT.U32.AND P0, PT, R8, -0x4, PT ;  /* 0xfffffffc0800780c */ /* 0x000fe20003f04070 */
[----:B------:R-:W-:-:S10]  /*05e0*/  IMAD.MOV.U32 R8, RZ, RZ, R3 ;  /* 0x000000ffff087224 */ /* 0x000fd400078e0003 */
[----:B------:R-:W-:Y:S05]  /*05f0*/  @!P1 BRA `(.L_x_6) ;  /* 0x0000000000449947 */ /* 0x000fea0003800000 */
[----:B------:R-:W0:Y:S01]  /*0600*/  LDC R21, c[0x0][0x394] ;  /* 0x0000e500ff157b82 */ /* 0x000e220000000800 */
[----:B------:R-:W-:Y:S01]  /*0610*/  IADD3 R20, PT, PT, -R4, RZ, RZ ;  /* 0x000000ff04147210 */ /* 0x000fe20007ffe1ff */
[----:B------:R-:W-:Y:S01]  /*0620*/  IMAD.MOV.U32 R8, RZ, RZ, R3 ;  /* 0x000000ffff087224 */ /* 0x000fe200078e0003 */
[----:B------:R-:W-:-:S07]  /*0630*/  MOV R9, R2 ;  /* 0x0000000200097202 */ /* 0x000fce0000000f00 */
.L_x_7:
[----:B------:R-:W-:-:S05]  /*0640*/  IMAD.MOV.U32 R4, RZ, RZ, R0 ;  /* 0x000000ffff047224 */ /* 0x000fca00078e0000 */
[----:B--2---:R-:W2:Y:S04]  /*0650*/  LDG.E.64 R12, desc[UR36][R4.64] ;  /* 0x00000024040c7981 */ /* 0x004ea8000c1e1b00 */
[----:B--2---:R-:W0:Y:S01]  /*0660*/  LD.E.64 R12, desc[UR36][R12.64+0x10] ;  /* 0x000010240c0c7980 */ /* 0x004e22000c101b00 */
[----:B------:R-:W-:Y:S02]  /*0670*/  VIADD R20, R20, 0x1 ;  /* 0x0000000114147836 */ /* 0x000fe40000000000 */
[----:B0--3--:R-:W-:-:S06]  /*0680*/  IMAD.WIDE R14, R21, 0x4, R12 ;  /* 0x00000004150e7825 */ /* 0x009fcc00078e020c */
[----:B------:R-:W2:Y:S01]  /*0690*/  LD.E R15, desc[UR36][R14.64+-0x4] ;  /* 0xfffffc240e0f7980 */ /* 0x000ea2000c101900 */
[----:B------:R-:W-:Y:S02]  /*06a0*/  ISETP.NE.AND P1, PT, R20, RZ, PT ;  /* 0x000000ff1400720c */ /* 0x000fe40003f25270 */
[----:B------:R-:W-:Y:S02]  /*06b0*/  IADD3 R0, P2, PT, R0, 0x8, RZ ;  /* 0x0000000800007810 */ /* 0x000fe40007f5e0ff */
[----:B------:R-:W-:-:S03]  /*06c0*/  IADD3 R9, PT, PT, R9, 0x1, RZ ;  /* 0x0000000109097810 */ /* 0x000fc60007ffe0ff */
[----:B------:R-:W-:Y:S01]  /*06d0*/  IMAD.X R5, RZ, RZ, R5, P2 ;  /* 0x000000ffff057224 */ /* 0x000fe200010e0605 */
[----:B--2---:R-:W-:-:S05]  /*06e0*/  IADD3 R8, PT, PT, R15, R8, RZ ;  /* 0x000000080f087210 */ /* 0x004fca0007ffe0ff */
[----:B------:R2:W-:Y:S01]  /*06f0*/  STS [UR4+0x4], R8 ;  /* 0x00000408ff007988 */ /* 0x0005e20008000804 */
[----:B------:R-:W-:Y:S05]  /*0700*/  @P1 BRA `(.L_x_7) ;  /* 0xfffffffc00cc1947 */ /* 0x000fea000383ffff */
.L_x_6:
[----:B------:R-:W-:Y:S05]  /*0710*/  @P0 BRA `(.L_x_5) ;  /* 0x0000000000880947 */ /* 0x000fea0003800000 */
[----:B------:R-:W0:Y:S01]  /*0720*/  LDC R0, c[0x0][0x394] ;  /* 0x0000e500ff007b82 */ /* 0x000e220000000800 */
[C---:B------:R-:W-:Y:S01]  /*0730*/  IMAD.WIDE.U32 R10, R9.reuse, 0x8, R10 ;  /* 0x00000008090a7825 */ /* 0x040fe200078e000a */
[----:B------:R-:W-:Y:S02]  /*0740*/  IADD3 R9, PT, PT, R9, -UR5, RZ ;  /* 0x8000000509097c10 */ /* 0x000fe4000fffe0ff */
[----:B------:R-:W-:-:S05]  /*0750*/  IADD3 R4, P0, PT, R10, 0x10, RZ ;  /* 0x000000100a047810 */ /* 0x000fca0007f1e0ff */
[----:B------:R-:W-:-:S08]  /*0760*/  IMAD.X R5, RZ, RZ, R11, P0 ;  /* 0x000000ffff057224 */ /* 0x000fd000000e060b */
.L_x_8:
[----:B----4-:R-:W4:Y:S04]  /*0770*/  LDG.E.64 R10, desc[UR36][R4.64+-0x10] ;  /* 0xfffff024040a7981 */ /* 0x010f28000c1e1b00 */
[----:B---3--:R-:W3:Y:S04]  /*0780*/  LDG.E.64 R14, desc[UR36][R4.64+-0x8] ;  /* 0xfffff824040e7981 */ /* 0x008ee8000c1e1b00 */
[----:B------:R-:W3:Y:S04]  /*0790*/  LDG.E.64 R22, desc[UR36][R4.64] ;  /* 0x0000002404167981 */ /* 0x000ee8000c1e1b00 */
[----:B----4-:R-:W0:Y:S02]  /*07a0*/  LD.E.64 R10, desc[UR36][R10.64+0x10] ;  /* 0x000010240a0a7980 */ /* 0x010e24000c101b00 */
[----:B0-----:R-:W-:-:S06]  /*07b0*/  IMAD.WIDE R12, R0, 0x4, R10 ;  /* 0x00000004000c7825 */ /* 0x001fcc00078e020a */
[----:B------:R-:W2:Y:S02]  /*07c0*/  LD.E R13, desc[UR36][R12.64+-0x4] ;  /* 0xfffffc240c0d7980 */ /* 0x000ea4000c101900 */
[----:B--2---:R-:W-:Y:S02]  /*07d0*/  IADD3 R8, PT, PT, R13, R8, RZ ;  /* 0x000000080d087210 */ /* 0x004fe40007ffe0ff */
[----:B------:R-:W2:Y:S04]  /*07e0*/  LDG.E.64 R12, desc[UR36][R4.64+0x8] ;  /* 0x00000824040c7981 */ /* 0x000ea8000c1e1b00 */
[----:B------:R0:W-:Y:S04]  /*07f0*/  STS [UR4+0x4], R8 ;  /* 0x00000408ff007988 */ /* 0x0001e80008000804 */
[----:B---3--:R-:W3:Y:S02]  /*0800*/  LD.E.64 R14, desc[UR36][R14.64+0x10] ;  /* 0x000010240e0e7980 */ /* 0x008ee4000c101b00 */
[----:B---3--:R-:W-:-:S06]  /*0810*/  IMAD.WIDE R20, R0, 0x4, R14 ;  /* 0x0000000400147825 */ /* 0x008fcc00078e020e */
[----:B------:R-:W3:Y:S02]  /*0820*/  LD.E R21, desc[UR36][R20.64+-0x4] ;  /* 0xfffffc2414157980 */ /* 0x000ee4000c101900 */
[----:B---3--:R-:W-:-:S05]  /*0830*/  IMAD.IADD R24, R8, 0x1, R21 ;  /* 0x0000000108187824 */ /* 0x008fca00078e0215 */
[----:B------:R4:W-:Y:S04]  /*0840*/  STS [UR4+0x4], R24 ;  /* 0x00000418ff007988 */ /* 0x0009e80008000804 */
[----:B------:R-:W3:Y:S02]  /*0850*/  LD.E.64 R22, desc[UR36][R22.64+0x10] ;  /* 0x0000102416167980 */ /* 0x000ee4000c101b00 */
[----:B---3--:R-:W-:-:S06]  /*0860*/  IMAD.WIDE R10, R0, 0x4, R22 ;  /* 0x00000004000a7825 */ /* 0x008fcc00078e0216 */
[----:B------:R-:W3:Y:S02]  /*0870*/  LD.E R11, desc[UR36][R10.64+-0x4] ;  /* 0xfffffc240a0b7980 */ /* 0x000ee4000c101900 */
[----:B---3--:R-:W-:-:S05]  /*0880*/  IADD3 R25, PT, PT, R24, R11, RZ ;  /* 0x0000000b18197210 */ /* 0x008fca0007ffe0ff */
[----:B------:R4:W-:Y:S04]  /*0890*/  STS [UR4+0x4], R25 ;  /* 0x00000419ff007988 */ /* 0x0009e80008000804 */
        /* <DEDUP_REMOVED lines=8> */
[----:B------:R4:W-:Y:S01]  /*0920*/  STS [UR4+0x4], R8 ;  /* 0x00000408ff007988 */ /* 0x0009e20008000804 */
[----:B------:R-:W-:Y:S05]  /*0930*/  @P0 BRA `(.L_x_8) ;  /* 0xfffffffc008c0947 */ /* 0x000fea000383ffff */
.L_x_5:
[----:B------:R-:W-:Y:S01]  /*0940*/  MOV R0, 0x0 ;  /* 0x0000000000007802 */ /* 0x000fe20000000f00 */
[----:B------:R0:W-:Y:S01]  /*0950*/  STL.64 [R1], R2 ;  /* 0x0000000201007387 */ /* 0x0001e20000100a00 */
[----:B------:R-:W1:Y:S02]  /*0960*/  LDCU.64 UR4, c[0x4][0x10] ;  /* 0x01000200ff0477ac */ /* 0x000e640008000a00 */
[----:B------:R0:W0:Y:S01]  /*0970*/  LDC.64 R10, c[0x4][R0] ;  /* 0x01000000000a7b82 */ /* 0x0000220000000a00 */
[----:B------:R0:W-:Y:S01]  /*0980*/  STL [R1+0x8], R8 ;  /* 0x0000080801007387 */ /* 0x0001e20000100800 */
[----:B-1----:R-:W-:Y:S01]  /*0990*/  MOV R4, UR4 ;  /* 0x0000000400047c02 */ /* 0x002fe20008000f00 */
[----:B------:R-:W-:-:S07]  /*09a0*/  IMAD.U32 R5, RZ, RZ, UR5 ;  /* 0x00000005ff057e24 */ /* 0x000fce000f8e00ff */
[----:B------:R-:W-:-:S07]  /*09b0*/  LEPC R20, `(.L_x_0) ;  /* 0x000000001014794e */ /* 0x000fce0000000000 */
[----:B0-2345:R-:W-:Y:S05]  /*09c0*/  CALL.ABS.NOINC R10 ;  /* 0x000000000a007343 */ /* 0x03dfea0003c00000 */
.L_x_0:
[----:B------:R-:W-:Y:S05]  /*09d0*/  WARPSYNC.ALL ;  /* 0x0000000000007948 */ /* 0x000fea0003800000 */
[----:B------:R-:W-:Y:S08]  /*09e0*/  BAR.SYNC.DEFER_BLOCKING 0x0 ;  /* 0x0000000000007b1d */ /* 0x000ff00000010000 */
[----:B------:R-:W0:Y:S01]  /*09f0*/  LDC R5, c[0x0][0x394] ;  /* 0x0000e500ff057b82 */ /* 0x000e220000000800 */
[----:B-----5:R-:W0:Y:S04]  /*0a00*/  LD.E.64 R2, desc[UR36][R16.64+0x10] ;  /* 0x0000102410027980 */ /* 0x020e28000c101b00 */
[----:B------:R-:W2:Y:S01]  /*0a10*/  LD.E.64 R6, desc[UR36][R16.64+0x8] ;  /* 0x0000082410067980 */ /* 0x000ea2000c101b00 */
[----:B0-----:R-:W-:-:S03]  /*0a20*/  IMAD.WIDE R4, R5, 0x4, R2 ;  /* 0x0000000405047825 */ /* 0x001fc600078e0202 */
[----:B------:R-:W3:Y:S04]  /*0a30*/  LD.E R3, desc[UR36][R2.64] ;  /* 0x0000002402037980 */ /* 0x000ee8000c101900 */
[----:B------:R-:W4:Y:S04]  /*0a40*/  LD.E R0, desc[UR36][R4.64+-0x4] ;  /* 0xfffffc2404007980 */ /* 0x000f28000c101900 */
[----:B--2---:R-:W2:Y:S01]  /*0a50*/  LD.E R6, desc[UR36][R6.64] ;  /* 0x0000002406067980 */ /* 0x004ea2000c101900 */
[----:B----4-:R-:W-:-:S04]  /*0a60*/  IABS R11, R0 ;  /* 0x00000000000b7213 */ /* 0x010fc80000000000 */
[----:B------:R-:W0:Y:S08]  /*0a70*/  I2F.RP R10, R11 ;  /* 0x0000000b000a7306 */ /* 0x000e300000209400 */
[----:B0-----:R-:W0:Y:S02]  /*0a80*/  MUFU.RCP R10, R10 ;  /* 0x0000000a000a7308 */ /* 0x001e240000001000 */
[----:B0-----:R-:W-:-:S06]  /*0a90*/  IADD3 R8, PT, PT, R10, 0xffffffe, RZ ;  /* 0x0ffffffe0a087810 */ /* 0x001fcc0007ffe0ff */
[----:B------:R0:W1:Y:S02]  /*0aa0*/  F2I.FTZ.U32.TRUNC.NTZ R9, R8 ;  /* 0x0000000800097305 */ /* 0x000064000021f000 */
[----:B0-----:R-:W-:Y:S02]  /*0ab0*/  HFMA2 R8, -RZ, RZ, 0, 0 ;  /* 0x00000000ff087431 */ /* 0x001fe400000001ff */
[----:B-1----:R-:W-:-:S04]  /*0ac0*/  IMAD.MOV R12, RZ, RZ, -R9 ;  /* 0x000000ffff0c7224 */ /* 0x002fc800078e0a09 */
[----:B------:R-:W-:Y:S01]  /*0ad0*/  IMAD R5, R12, R11, RZ ;  /* 0x0000000b0c057224 */ /* 0x000fe200078e02ff */
[----:B---3--:R-:W-:Y:S02]  /*0ae0*/  IABS R2, R3 ;  /* 0x0000000300027213 */ /* 0x008fe40000000000 */
[----:B------:R-:W-:Y:S01]  /*0af0*/  IABS R4, R0 ;  /* 0x0000000000047213 */ /* 0x000fe20000000000 */
[----:B------:R-:W-:-:S04]  /*0b00*/  IMAD.HI.U32 R9, R9, R5, R8 ;  /* 0x0000000509097227 */ /* 0x000fc800078e0008 */
[----:B------:R-:W-:Y:S02]  /*0b10*/  IMAD.MOV R4, RZ, RZ, -R4 ;  /* 0x000000ffff047224 */ /* 0x000fe400078e0a04 */
[----:B------:R-:W-:-:S04]  /*0b20*/  IMAD.HI.U32 R9, R9, R2, RZ ;  /* 0x0000000209097227 */ /* 0x000fc800078e00ff */
[----:B------:R-:W-:-:S05]  /*0b30*/  IMAD R2, R9, R4, R2 ;  /* 0x0000000409027224 */ /* 0x000fca00078e0202 */
[----:B------:R-:W-:Y:S02]  /*0b40*/  ISETP.GT.U32.AND P2, PT, R11, R2, PT ;  /* 0x000000020b00720c */ /* 0x000fe40003f44070 */
[----:B------:R-:W-:-:S11]  /*0b50*/  LOP3.LUT R3, R3, R0, RZ, 0x3c, !PT ;  /* 0x0000000003037212 */ /* 0x000fd600078e3cff */
[----:B------:R-:W-:-:S04]  /*0b60*/  @!P2 IADD3 R2, PT, PT, R2, -R11, RZ ;  /* 0x8000000b0202a210 */ /* 0x000fc80007ffe0ff */
[----:B------:R-:W-:Y:S01]  /*0b70*/  ISETP.GE.U32.AND P0, PT, R2, R11, PT ;  /* 0x0000000b0200720c */ /* 0x000fe20003f06070 */
[----:B------:R-:W-:Y:S01]  /*0b80*/  @!P2 VIADD R9, R9, 0x1 ;  /* 0x000000010909a836 */ /* 0x000fe20000000000 */
[----:B------:R-:W-:Y:S02]  /*0b90*/  ISETP.GE.AND P1, PT, R3, RZ, PT ;  /* 0x000000ff0300720c */ /* 0x000fe40003f26270 */
[----:B------:R-:W-:-:S09]  /*0ba0*/  ISETP.NE.AND P2, PT, R0, RZ, PT ;  /* 0x000000ff0000720c */ /* 0x000fd20003f45270 */
[----:B------:R-:W-:-:S05]  /*0bb0*/  @P0 IADD3 R9, PT, PT, R9, 0x1, RZ ;  /* 0x0000000109090810 */ /* 0x000fca0007ffe0ff */
[----:B------:R-:W-:Y:S01]  /*0bc0*/  @!P1 IMAD.MOV R9, RZ, RZ, -R9 ;  /* 0x000000ffff099224 */ /* 0x000fe200078e0a09 */
[----:B------:R-:W-:-:S05]  /*0bd0*/  @!P2 LOP3.LUT R9, RZ, R0, RZ, 0x33, !PT ;  /* 0x00000000ff09a212 */ /* 0x000fca00078e33ff */
[----:B--2---:R-:W-:-:S05]  /*0be0*/  IMAD R13, R9, R6, RZ ;  /* 0x00000006090d7224 */ /* 0x004fca00078e02ff */
[----:B------:R-:W-:-:S13]  /*0bf0*/  ISETP.GE.AND P0, PT, R18, R13, PT ;  /* 0x0000000d1200720c */ /* 0x000fda0003f06270 */
[----:B------:R-:W-:Y:S05]  /*0c00*/  @P0 EXIT ;  /* 0x000000000000094d */ /* 0x000fea0003800000 */
[----:B------:R-:W0:Y:S01]  /*0c10*/  LDCU UR6, c[0x0][0x370] ;  /* 0x00006e00ff0677ac */ /* 0x000e220008000800 */
[----:B------:R-:W1:Y:S02]  /*0c20*/  LDCU UR7, c[0x0][0x374] ;  /* 0x00006e80ff0777ac */ /* 0x000e640008000800 */
.L_x_12:
[----:B------:R-:W-:Y:S01]  /*0c30*/  ISETP.GE.AND P0, PT, R19, R0, PT ;  /* 0x000000001300720c */ /* 0x000fe20003f06270 */
[----:B------:R-:W-:-:S12]  /*0c40*/  BSSY.RECONVERGENT B0, `(.L_x_9) ;  /* 0x0000015000007945 */ /* 0x000fd80003800200 */
[----:B--2---:R-:W-:Y:S05]  /*0c50*/  @P0 BRA `(.L_x_10) ;  /* 0x00000000004c0947 */ /* 0x004fea0003800000 */
[----:B------:R-:W2:Y:S01]  /*0c60*/  S2UR UR5, SR_CgaCtaId ;  /* 0x00000000000579c3 */ /* 0x000ea20000008800 */
[----:B------:R-:W-:Y:S01]  /*0c70*/  UMOV UR4, 0x400 ;  /* 0x0000040000047882 */ /* 0x000fe20000000000 */
[----:B------:R-:W-:Y:S01]  /*0c80*/  IMAD R8, R0, R18, RZ ;  /* 0x0000001200087224 */ /* 0x000fe200078e02ff */
[----:B------:R-:W-:-:S05]  /*0c90*/  MOV R9, R19 ;  /* 0x0000001300097202 */ /* 0x000fca0000000f00 */
[----:B------:R-:W3:Y:S01]  /*0ca0*/  LDC.64 R2, c[0x0][0x380] ;  /* 0x0000e000ff027b82 */ /* 0x000ee20000000a00 */
[----:B--2---:R-:W-:-:S09]  /*0cb0*/  ULEA UR4, UR5, UR4, 0x18 ;  /* 0x0000000405047291 */ /* 0x004fd2000f8ec0ff */
[----:B------:R-:W2:Y:S02]  /*0cc0*/  LDS.64 R4, [UR4] ;  /* 0x00000004ff047984 */ /* 0x000ea40008000a00 */
[----:B--23--:R-:W-:-:S07]  /*0cd0*/  IMAD R10, R5, R18, R4 ;  /* 0x00000012050a7224 */ /* 0x00cfce00078e0204 */
.L_x_11:
[----:B--2---:R-:W2:Y:S01]  /*0ce0*/  LD.E.64 R6, desc[UR36][R16.64] ;  /* 0x0000002410067980 */ /* 0x004ea2000c101b00 */
[----:B------:R-:W-:-:S03]  /*0cf0*/  IMAD.IADD R11, R8, 0x1, R9 ;  /* 0x00000001080b7824 */ /* 0x000fc600078e0209 */
[----:B------:R-:W3:Y:S01]  /*0d00*/  LDG.E.64 R4, desc[UR36][R2.64] ;  /* 0x0000002402047981 */ /* 0x000ee2000c1e1b00 */
[----:B--2---:R-:W-:-:S06]  /*0d10*/  IMAD.WIDE R6, R11, 0x4, R6 ;  /* 0x000000040b067825 */ /* 0x004fcc00078e0206 */
[----:B------:R-:W2:Y:S01]  /*0d20*/  LD.E R7, desc[UR36][R6.64] ;  /* 0x0000002406077980 */ /* 0x000ea2000c101900 */
[----:B------:R-:W-:Y:S01]  /*0d30*/  IADD3 R11, PT, PT, R10, R9, RZ ;  /* 0x000000090a0b7210 */ /* 0x000fe20007ffe0ff */
[----:B0-----:R-:W-:-:S04]  /*0d40*/  VIADD R9, R9, UR6 ;  /* 0x0000000609097c36 */ /* 0x001fc80008000000 */
[----:B---3--:R-:W-:Y:S01]  /*0d50*/  IMAD.WIDE R4, R11, 0x4, R4 ;  /* 0x000000040b047825 */ /* 0x008fe200078e0204 */
[----:B------:R-:W-:-:S04]  /*0d60*/  ISETP.GE.AND P0, PT, R9, R0, PT ;  /* 0x000000000900720c */ /* 0x000fc80003f06270 */
[----:B--2---:R2:W-:Y:S09]  /*0d70*/  ST.E desc[UR36][R4.64], R7 ;  /* 0x0000000704007985 */ /* 0x0045f2000c101924 */
[----:B------:R-:W-:Y:S05]  /*0d80*/  @!P0 BRA `(.L_x_11) ;  /* 0xfffffffc00d48947 */ /* 0x000fea000383ffff */
.L_x_10:
[----:B01----:R-:W-:Y:S05]  /*0d90*/  BSYNC.RECONVERGENT B0 ;  /* 0x0000000000007941 */ /* 0x003fea0003800200 */
.L_x_9:
[----:B------:R-:W-:-:S04]  /*0da0*/  IADD3 R18, PT, PT, R18, UR7, RZ ;  /* 0x0000000712127c10 */ /* 0x000fc8000fffe0ff */
[----:B------:R-:W-:-:S13]  /*0db0*/  ISETP.GE.AND P0, PT, R18, R13, PT ;  /* 0x0000000d1200720c */ /* 0x000fda0003f06270 */
[----:B------:R-:W-:Y:S05]  /*0dc0*/  @!P0 BRA `(.L_x_12) ;  /* 0xfffffffc00988947 */ /* 0x000fea000383ffff */
[----:B------:R-:W-:Y:S05]  /*0dd0*/  EXIT ;  /* 0x000000000000794d */ /* 0x000fea0003800000 */
.L_x_13:
[----:B------:R-:W-:-:S00]  /*0de0*/  BRA `(.L_x_13) ;  /* 0xfffffffc00fc7947 */ /* 0x000fc0000383ffff */
[----:B------:R-:W-:-:S00]  /*0df0*/  NOP ;  /* 0x0000000000007918 */ /* 0x000fc00000000000 */
        /* <DEDUP_REMOVED lines=8> */
.L_x_40:


//--------------------- .text._Z14copy_cuda_lastIiEvP6TensorIT_EPS3_i --------------------------
	.section	.text._Z14copy_cuda_lastIiEvP6TensorIT_EPS3_i,"ax",@progbits
	.align	128
        .global         _Z14copy_cuda_lastIiEvP6TensorIT_EPS3_i
        .type           _Z14copy_cuda_lastIiEvP6TensorIT_EPS3_i,@function
        .size           _Z14copy_cuda_lastIiEvP6TensorIT_EPS3_i,(.L_x_41 - _Z14copy_cuda_lastIiEvP6TensorIT_EPS3_i)
        .other          _Z14copy_cuda_lastIiEvP6TensorIT_EPS3_i,@"STO_CUDA_ENTRY STV_DEFAULT"
_Z14copy_cuda_lastIiEvP6TensorIT_EPS3_i:
.text._Z14copy_cuda_lastIiEvP6TensorIT_EPS3_i:
[----:B------:R-:W-:Y:S01]  /*0000*/  LDC R1, c[0x0][0x37c] ;  /* 0x0000df00ff017b82 */ /* 0x000fe20000000800 */
[----:B------:R-:W0:Y:S07]  /*0010*/  S2R R0, SR_TID.X ;  /* 0x0000000000007919 */ /* 0x000e2e0000002100 */
[----:B------:R-:W1:Y:S01]  /*0020*/  LDC.64 R10, c[0x0][0x388] ;  /* 0x0000e200ff0a7b82 */ /* 0x000e620000000a00 */
[----:B------:R-:W2:Y:S01]  /*0030*/  LDCU.64 UR6, c[0x0][0x358] ;  /* 0x00006b00ff0677ac */ /* 0x000ea20008000a00 */
[----:B------:R-:W-:Y:S01]  /*0040*/  BSSY.RECONVERGENT B0, `(.L_x_14) ;  /* 0x00000ab000007945 */ /* 0x000fe20003800200 */
[----:B------:R-:W1:Y:S01]  /*0050*/  S2R R3, SR_CTAID.X ;  /* 0x0000000000037919 */ /* 0x000e620000002500 */
[----:B0-----:R-:W-:Y:S01]  /*0060*/  ISETP.NE.AND P0, PT, R0, RZ, PT ;  /* 0x000000ff0000720c */ /* 0x001fe20003f05270 */
[----:B-1----:R-:W-:-:S12]  /*0070*/  IMAD.WIDE.U32 R12, R3, 0x8, R10 ;  /* 0x00000008030c7825 */ /* 0x002fd800078e000a */
[----:B--2---:R-:W-:Y:S05]  /*0080*/  @P0 BRA `(.L_x_15) ;  /* 0x0000000800980947 */ /* 0x004fea0003800000 */
[----:B------:R-:W0:Y:S01]  /*0090*/  S2UR UR5, SR_CgaCtaId ;  /* 0x00000000000579c3 */ /* 0x000e220000008800 */
[----:B------:R-:W-:Y:S01]  /*00a0*/  ISETP.GE.U32.AND P0, PT, R3, 0x2, PT ;  /* 0x000000020300780c */ /* 0x000fe20003f06070 */
[----:B------:R-:W-:Y:S02]  /*00b0*/  UMOV UR4, 0x400 ;  /* 0x0000040000047882 */ /* 0x000fe40000000000 */
[----:B0-----:R-:W-:-:S09]  /*00c0*/  ULEA UR4, UR5, UR4, 0x18 ;  /* 0x0000000405047291 */ /* 0x001fd2000f8ec0ff */
[----:B------:R-:W-:Y:S01]  /*00d0*/  STS [UR4], RZ ;  /* 0x000000ffff007988 */ /* 0x000fe20008000804 */
[----:B------:R-:W-:Y:S05]  /*00e0*/  @!P0 BRA `(.L_x_16) ;  /* 0x0000000400f88947 */ /* 0x000fea0003800000 */
[C---:B------:R-:W-:Y:S01]  /*00f0*/  VIADD R4, R3.reuse, 0xfffffffe ;  /* 0xfffffffe03047836 */ /* 0x040fe20000000000 */
[----:B------:R-:W-:Y:S01]  /*0100*/  IADD3 R2, PT, PT, R3, -0x1, RZ ;  /* 0xffffffff03027810 */ /* 0x000fe20007ffe0ff */
[----:B------:R-:W-:Y:S01]  /*0110*/  IMAD.MOV.U32 R8, RZ, RZ, RZ ;  /* 0x000000ffff087224 */ /* 0x000fe200078e00ff */
[----:B------:R-:W-:Y:S02]  /*0120*/  MOV R6, RZ ;  /* 0x000000ff00067202 */ /* 0x000fe40000000f00 */
[----:B------:R-:W-:Y:S01]  /*0130*/  ISETP.GE.U32.AND P0, PT, R4, 0x7, PT ;  /* 0x000000070400780c */ /* 0x000fe20003f06070 */
[----:B------:R-:W-:Y:S01]  /*0140*/  HFMA2 R4, -RZ, RZ, 0, 5.9604644775390625e-08 ;  /* 0x00000001ff047431 */ /* 0x000fe200000001ff */
[----:B------:R-:W-:-:S04]  /*0150*/  LOP3.LUT R3, R2, 0x7, RZ, 0xc0, !PT ;  /* 0x0000000702037812 */ /* 0x000fc800078ec0ff */
[----:B------:R-:W-:-:S07]  /*0160*/  ISETP.NE.AND P1, PT, R3, RZ, PT ;  /* 0x000000ff0300720c */ /* 0x000fce0003f25270 */
[----:B------:R-:W-:Y:S06]  /*0170*/  @!P0 BRA `(.L_x_17) ;  /* 0x0000000000e48947 */ /* 0x000fec0003800000 */
[----:B------:R-:W-:Y:S01]  /*0180*/  LOP3.LUT R6, R2, 0xfffffff8, RZ, 0xc0, !PT ;  /* 0xfffffff802067812 */ /* 0x000fe200078ec0ff */
[----:B------:R-:W-:Y:S01]  /*0190*/  IMAD.MOV.U32 R4, RZ, RZ, 0x1 ;  /* 0x00000001ff047424 */ /* 0x000fe200078e00ff */
[----:B------:R-:W-:Y:S01]  /*01a0*/  MOV R8, RZ ;  /* 0x000000ff00087202 */ /* 0x000fe20000000f00 */
[----:B------:R-:W-:-:S07]  /*01b0*/  IMAD.MOV.U32 R5, RZ, RZ, RZ ;  /* 0x000000ffff057224 */ /* 0x000fce00078e00ff */
.L_x_18:
[----:B------:R-:W-:-:S05]  /*01c0*/  IMAD.WIDE.U32 R18, R5, 0x8, R10 ;  /* 0x0000000805127825 */ /* 0x000fca00078e000a */
[----:B------:R-:W2:Y:S04]  /*01d0*/  LDG.E.64 R24, desc[UR6][R18.64] ;  /* 0x0000000612187981 */ /* 0x000ea8000c1e1b00 */
[----:B------:R-:W3:Y:S04]  /*01e0*/  LDG.E.64 R28, desc[UR6][R18.64+0x8] ;  /* 0x00000806121c7981 */ /* 0x000ee8000c1e1b00 */
[----:B------:R-:W4:Y:S04]  /*01f0*/  LDG.E.64 R20, desc[UR6][R18.64+0x10] ;  /* 0x0000100612147981 */ /* 0x000f28000c1e1b00 */
[----:B--2---:R-:W2:Y:S04]  /*0200*/  LDG.E.64 R14, desc[UR6][R24.64+0x8] ;  /* 0x00000806180e7981 */ /* 0x004ea8000c1e1b00 */
[----:B------:R-:W5:Y:S04]  /*0210*/  LDG.E.64 R16, desc[UR6][R24.64+0x10] ;  /* 0x0000100618107981 */ /* 0x000f68000c1e1b00 */
[----:B---3--:R-:W3:Y:S04]  /*0220*/  LDG.E.64 R22, desc[UR6][R28.64+0x8] ;  /* 0x000008061c167981 */ /* 0x008ee8000c1e1b00 */
[----:B----4-:R-:W4:Y:S04]  /*0230*/  LDG.E.64 R26, desc[UR6][R20.64+0x10] ;  /* 0x00001006141a7981 */ /* 0x010f28000c1e1b00 */
[----:B------:R-:W3:Y:S04]  /*0240*/  LDG.E.64 R28, desc[UR6][R28.64+0x10] ;  /* 0x000010061c1c7981 */ /* 0x000ee8000c1e1b00 */
[----:B--2---:R-:W2:Y:S04]  /*0250*/  LDG.E R5, desc[UR6][R14.64] ;  /* 0x000000060e057981 */ /* 0x004ea8000c1e1900 */
[----:B-----5:R-:W2:Y:S04]  /*0260*/  LDG.E R7, desc[UR6][R16.64] ;  /* 0x0000000610077981 */ /* 0x020ea8000c1e1900 */
[----:B------:R-:W5:Y:S04]  /*0270*/  LDG.E.64 R14, desc[UR6][R20.64+0x8] ;  /* 0x00000806140e7981 */ /* 0x000f68000c1e1b00 */
[----:B------:R-:W5:Y:S04]  /*0280*/  LDG.E.64 R16, desc[UR6][R18.64+0x18] ;  /* 0x0000180612107981 */ /* 0x000f68000c1e1b00 */
[----:B----4-:R-:W4:Y:S04]  /*0290*/  LDG.E R26, desc[UR6][R26.64] ;  /* 0x000000061a1a7981 */ /* 0x010f28000c1e1900 */
[----:B------:R-:W4:Y:S01]  /*02a0*/  LDG.E.64 R20, desc[UR6][R18.64+0x20] ;  /* 0x0000200612147981 */ /* 0x000f22000c1e1b00 */
[----:B--2---:R-:W-:-:S03]  /*02b0*/  IMAD R8, R5, R7, R8 ;  /* 0x0000000705087224 */ /* 0x004fc600078e0208 */
[----:B---3--:R-:W2:Y:S04]  /*02c0*/  LDG.E R5, desc[UR6][R22.64] ;  /* 0x0000000616057981 */ /* 0x008ea8000c1e1900 */
[----:B------:R-:W2:Y:S04]  /*02d0*/  LDG.E R7, desc[UR6][R28.64] ;  /* 0x000000061c077981 */ /* 0x000ea8000c1e1900 */
[----:B-----5:R-:W3:Y:S04]  /*02e0*/  LDG.E R25, desc[UR6][R14.64] ;  /* 0x000000060e197981 */ /* 0x020ee8000c1e1900 */
[----:B------:R-:W5:Y:S04]  /*02f0*/  LDG.E.64 R22, desc[UR6][R16.64+0x8] ;  /* 0x0000080610167981 */ /* 0x000f68000c1e1b00 */
[----:B------:R-:W2:Y:S04]  /*0300*/  LDG.E.64 R28, desc[UR6][R18.64+0x28] ;  /* 0x00002806121c7981 */ /* 0x000ea8000c1e1b00 */
[----:B----4-:R-:W4:Y:S04]  /*0310*/  LDG.E.64 R14, desc[UR6][R20.64+0x8] ;  /* 0x00000806140e7981 */ /* 0x010f28000c1e1b00 */
[----:B------:R-:W3:Y:S04]  /*0320*/  LDG.E.64 R16, desc[UR6][R16.64+0x10] ;  /* 0x0000100610107981 */ /* 0x000ee8000c1e1b00 */
[----:B------:R-:W2:Y:S04]  /*0330*/  LDG.E.64 R20, desc[UR6][R20.64+0x10] ;  /* 0x0000100614147981 */ /* 0x000ea8000c1e1b00 */
[----:B-----5:R-:W5:Y:S04]  /*0340*/  LDG.E R23, desc[UR6][R22.64] ;  /* 0x0000000616177981 */ /* 0x020f68000c1e1900 */
[----:B----4-:R-:W4:Y:S04]  /*0350*/  LDG.E R9, desc[UR6][R14.64] ;  /* 0x000000060e097981 */ /* 0x010f28000c1e1900 */
[----:B---3--:R-:W5:Y:S04]  /*0360*/  LDG.E R24, desc[UR6][R16.64] ;  /* 0x0000000610187981 */ /* 0x008f68000c1e1900 */
[----:B------:R-:W3:Y:S04]  /*0370*/  LDG.E.64 R14, desc[UR6][R18.64+0x30] ;  /* 0x00003006120e7981 */ /* 0x000ee8000c1e1b00 */
[----:B--2---:R-:W2:Y:S04]  /*0380*/  LDG.E.64 R16, desc[UR6][R28.64+0x8] ;  /* 0x000008061c107981 */ /* 0x004ea8000c1e1b00 */
[----:B------:R-:W4:Y:S04]  /*0390*/  LDG.E R22, desc[UR6][R20.64] ;  /* 0x0000000614167981 */ /* 0x000f28000c1e1900 */
[----:B------:R-:W5:Y:S04]  /*03a0*/  LDG.E.64 R28, desc[UR6][R28.64+0x10] ;  /* 0x000010061c1c7981 */ /* 0x000f68000c1e1b00 */
[----:B------:R-:W4:Y:S04]  /*03b0*/  LDG.E.64 R20, desc[UR6][R18.64+0x38] ;  /* 0x0000380612147981 */ /* 0x000f28000c1e1b00 */
[----:B--2---:R-:W2:Y:S04]  /*03c0*/  LDG.E R27, desc[UR6][R16.64] ;  /* 0x00000006101b7981 */ /* 0x004ea8000c1e1900 */
[----:B---3--:R-:W3:Y:S04]  /*03d0*/  LDG.E.64 R16, desc[UR6][R14.64+0x8] ;  /* 0x000008060e107981 */ /* 0x008ee8000c1e1b00 */
[----:B-----5:R-:W2:Y:S04]  /*03e0*/  LDG.E R28, desc[UR6][R28.64] ;  /* 0x000000061c1c7981 */ /* 0x020ea8000c1e1900 */
[----:B------:R-:W5:Y:S04]  /*03f0*/  LDG.E.64 R14, desc[UR6][R14.64+0x10] ;  /* 0x000010060e0e7981 */ /* 0x000f68000c1e1b00 */
[----:B---3--:R-:W3:Y:S04]  /*0400*/  LDG.E R18, desc[UR6][R16.64] ;  /* 0x0000000610127981 */ /* 0x008ee8000c1e1900 */
[----:B----4-:R-:W4:Y:S04]  /*0410*/  LDG.E.64 R16, desc[UR6][R20.64+0x8] ;  /* 0x0000080614107981 */ /* 0x010f28000c1e1b00 */
[----:B-----5:R-:W3:Y:S04]  /*0420*/  LDG.E R15, desc[UR6][R14.64] ;  /* 0x000000060e0f7981 */ /* 0x020ee8000c1e1900 */
[----:B------:R-:W5:Y:S01]  /*0430*/  LDG.E.64 R20, desc[UR6][R20.64+0x10] ;  /* 0x0000100614147981 */ /* 0x000f62000c1e1b00 */
[----:B------:R-:W-:-:S04]  /*0440*/  IMAD R5, R5, R7, R8 ;  /* 0x0000000705057224 */ /* 0x000fc800078e0208 */
[----:B------:R-:W-:-:S04]  /*0450*/  IMAD R5, R25, R26, R5 ;  /* 0x0000001a19057224 */ /* 0x000fc800078e0205 */
[----:B------:R-:W-:Y:S01]  /*0460*/  IMAD R5, R23, R24, R5 ;  /* 0x0000001817057224 */ /* 0x000fe200078e0205 */
[----:B----4-:R-:W4:Y:S04]  /*0470*/  LDG.E R29, desc[UR6][R16.64] ;  /* 0x00000006101d7981 */ /* 0x010f28000c1e1900 */
[----:B-----5:R-:W4:Y:S01]  /*0480*/  LDG.E R19, desc[UR6][R20.64] ;  /* 0x0000000614137981 */ /* 0x020f22000c1e1900 */
[----:B------:R-:W-:Y:S01]  /*0490*/  IMAD R9, R9, R22, R5 ;  /* 0x0000001609097224 */ /* 0x000fe200078e0205 */
[----:B------:R-:W-:-:S04]  /*04a0*/  IADD3 R5, PT, PT, R4, 0x7, RZ ;  /* 0x0000000704057810 */ /* 0x000fc80007ffe0ff */
[----:B------:R-:W-:Y:S01]  /*04b0*/  ISETP.NE.AND P0, PT, R5, R6, PT ;  /* 0x000000060500720c */ /* 0x000fe20003f05270 */
[----:B--2---:R-:W-:-:S04]  /*04c0*/  IMAD R9, R27, R28, R9 ;  /* 0x0000001c1b097224 */ /* 0x004fc800078e0209 */
[----:B---3--:R-:W-:Y:S02]  /*04d0*/  IMAD R18, R18, R15, R9 ;  /* 0x0000000f12127224 */ /* 0x008fe400078e0209 */
[----:B------:R-:W-:Y:S02]  /*04e0*/  VIADD R4, R4, 0x8 ;  /* 0x0000000804047836 */ /* 0x000fe40000000000 */
[----:B----4-:R-:W-:-:S04]  /*04f0*/  IMAD R8, R29, R19, R18 ;  /* 0x000000131d087224 */ /* 0x010fc800078e0212 */
[----:B------:R-:W-:Y:S05]  /*0500*/  @P0 BRA `(.L_x_18) ;  /* 0xfffffffc002c0947 */ /* 0x000fea000383ffff */
.L_x_17:
[----:B------:R-:W-:Y:S05]  /*0510*/  @!P1 BRA `(.L_x_19) ;  /* 0x0000000000e89947 */ /* 0x000fea0003800000 */
[----:B------:R-:W-:Y:S02]  /*0520*/  ISETP.GE.U32.AND P0, PT, R3, 0x4, PT ;  /* 0x000000040300780c */ /* 0x000fe40003f06070 */
[----:B------:R-:W-:-:S04]  /*0530*/  LOP3.LUT R5, R2, 0x3, RZ, 0xc0, !PT ;  /* 0x0000000302057812 */ /* 0x000fc800078ec0ff */
[----:B------:R-:W-:-:S07]  /*0540*/  ISETP.NE.AND P1, PT, R5, RZ, PT ;  /* 0x000000ff0500720c */ /* 0x000fce0003f25270 */
[----:B------:R-:W-:Y:S06]  /*0550*/  @!P0 BRA `(.L_x_20) ;  /* 0x0000000000708947 */ /* 0x000fec0003800000 */
[----:B------:R-:W-:-:S04]  /*0560*/  IMAD.WIDE.U32 R28, R6, 0x8, R10 ;  /* 0x00000008061c7825 */ /* 0x000fc800078e000a */
[----:B------:R-:W-:Y:S01]  /*0570*/  IMAD.WIDE.U32 R26, R4, 0x8, R10 ;  /* 0x00000008041a7825 */ /* 0x000fe200078e000a */
[----:B------:R-:W2:Y:S04]  /*0580*/  LDG.E.64 R22, desc[UR6][R28.64] ;  /* 0x000000061c167981 */ /* 0x000ea8000c1e1b00 */
[----:B------:R-:W3:Y:S04]  /*0590*/  LDG.E.64 R18, desc[UR6][R26.64] ;  /* 0x000000061a127981 */ /* 0x000ee8000c1e1b00 */
[----:B------:R-:W4:Y:S04]  /*05a0*/  LDG.E.64 R14, desc[UR6][R26.64+0x8] ;  /* 0x000008061a0e7981 */ /* 0x000f28000c1e1b00 */
[----:B------:R-:W5:Y:S04]  /*05b0*/  LDG.E.64 R26, desc[UR6][R26.64+0x10] ;  /* 0x000010061a1a7981 */ /* 0x000f68000c1e1b00 */
[----:B--2---:R-:W2:Y:S04]  /*05c0*/  LDG.E.64 R6, desc[UR6][R22.64+0x8] ;  /* 0x0000080616067981 */ /* 0x004ea8000c1e1b00 */
[----:B---3--:R-:W3:Y:S04]  /*05d0*/  LDG.E.64 R24, desc[UR6][R18.64+0x8] ;  /* 0x0000080612187981 */ /* 0x008ee8000c1e1b00 */
[----:B----4-:R-:W4:Y:S04]  /*05e0*/  LDG.E.64 R20, desc[UR6][R14.64+0x8] ;  /* 0x000008060e147981 */ /* 0x010f28000c1e1b00 */
[----:B------:R-:W4:Y:S04]  /*05f0*/  LDG.E.64 R22, desc[UR6][R22.64+0x10] ;  /* 0x0000100616167981 */ /* 0x000f28000c1e1b00 */
[----:B------:R-:W4:Y:S04]  /*0600*/  LDG.E.64 R18, desc[UR6][R18.64+0x10] ;  /* 0x0000100612127981 */ /* 0x000f28000c1e1b00 */
[----:B------:R-:W4:Y:S04]  /*0610*/  LDG.E.64 R14, desc[UR6][R14.64+0x10] ;  /* 0x000010060e0e7981 */ /* 0x000f28000c1e1b00 */
[----:B-----5:R-:W5:Y:S04]  /*0620*/  LDG.E.64 R16, desc[UR6][R26.64+0x8] ;  /* 0x000008061a107981 */ /* 0x020f68000c1e1b00 */
[----:B------:R-:W5:Y:S04]  /*0630*/  LDG.E.64 R28, desc[UR6][R26.64+0x10] ;  /* 0x000010061a1c7981 */ /* 0x000f68000c1e1b00 */
[----:B--2---:R-:W2:Y:S04]  /*0640*/  LDG.E R7, desc[UR6][R6.64] ;  /* 0x0000000606077981 */ /* 0x004ea8000c1e1900 */
[----:B---3--:R-:W3:Y:S04]  /*0650*/  LDG.E R24, desc[UR6][R24.64] ;  /* 0x0000000618187981 */ /* 0x008ee8000c1e1900 */
[----:B----4-:R-:W4:Y:S04]  /*0660*/  LDG.E R20, desc[UR6][R20.64] ;  /* 0x0000000614147981 */ /* 0x010f28000c1e1900 */
[----:B------:R-:W2:Y:S04]  /*0670*/  LDG.E R3, desc[UR6][R22.64] ;  /* 0x0000000616037981 */ /* 0x000ea8000c1e1900 */
[----:B------:R-:W3:Y:S04]  /*0680*/  LDG.E R9, desc[UR6][R18.64] ;  /* 0x0000000612097981 */ /* 0x000ee8000c1e1900 */
[----:B------:R-:W4:Y:S04]  /*0690*/  LDG.E R6, desc[UR6][R14.64] ;  /* 0x000000060e067981 */ /* 0x000f28000c1e1900 */
[----:B-----5:R-:W5:Y:S04]  /*06a0*/  LDG.E R16, desc[UR6][R16.64] ;  /* 0x0000000610107981 */ /* 0x020f68000c1e1900 */
[----:B------:R-:W5:Y:S01]  /*06b0*/  LDG.E R28, desc[UR6][R28.64] ;  /* 0x000000061c1c7981 */ /* 0x000f62000c1e1900 */
[----:B--2---:R-:W-:-:S04]  /*06c0*/  IMAD R3, R7, R3, R8 ;  /* 0x0000000307037224 */ /* 0x004fc800078e0208 */
[----:B---3--:R-:W-:-:S04]  /*06d0*/  IMAD R3, R24, R9, R3 ;  /* 0x0000000918037224 */ /* 0x008fc800078e0203 */
[----:B----4-:R-:W-:Y:S01]  /*06e0*/  IMAD R3, R20, R6, R3 ;  /* 0x0000000614037224 */ /* 0x010fe200078e0203 */
[C---:B------:R-:W-:Y:S01]  /*06f0*/  IADD3 R6, PT, PT, R4.reuse, 0x3, RZ ;  /* 0x0000000304067810 */ /* 0x040fe20007ffe0ff */
[----:B------:R-:W-:Y:S02]  /*0700*/  VIADD R4, R4, 0x4 ;  /* 0x0000000404047836 */ /* 0x000fe40000000000 */
[----:B-----5:R-:W-:-:S07]  /*0710*/  IMAD R8, R16, R28, R3 ;  /* 0x0000001c10087224 */ /* 0x020fce00078e0203 */
.L_x_20:
[----:B------:R-:W-:Y:S05]  /*0720*/  @!P1 BRA `(.L_x_19) ;  /* 0x0000000000649947 */ /* 0x000fea0003800000 */
[----:B------:R-:W-:Y:S02]  /*0730*/  ISETP.NE.AND P0, PT, R5, 0x1, PT ;  /* 0x000000010500780c */ /* 0x000fe40003f05270 */
[----:B------:R-:W-:-:S04]  /*0740*/  LOP3.LUT R2, R2, 0x1, RZ, 0xc0, !PT ;  /* 0x0000000102027812 */ /* 0x000fc800078ec0ff */
[----:B------:R-:W-:-:S07]  /*0750*/  ISETP.NE.U32.AND P1, PT, R2, 0x1, PT ;  /* 0x000000010200780c */ /* 0x000fce0003f25070 */
[----:B------:R-:W-:Y:S01]  /*0760*/  @P0 IMAD.WIDE.U32 R18, R6, 0x8, R10 ;  /* 0x0000000806120825 */ /* 0x000fe200078e000a */
[----:B------:R-:W-:-:S03]  /*0770*/  @P0 IADD3 R6, PT, PT, R4, 0x1, RZ ;  /* 0x0000000104060810 */ /* 0x000fc60007ffe0ff */
[--C-:B------:R-:W-:Y:S02]  /*0780*/  @P0 IMAD.WIDE.U32 R4, R4, 0x8, R10.reuse ;  /* 0x0000000804040825 */ /* 0x100fe400078e000a */
[----:B------:R-:W2:Y:S02]  /*0790*/  @P0 LDG.E.64 R18, desc[UR6][R18.64] ;  /* 0x0000000612120981 */ /* 0x000ea4000c1e1b00 */
[----:B------:R-:W-:Y:S02]  /*07a0*/  @!P1 IMAD.WIDE.U32 R10, R6, 0x8, R10 ;  /* 0x00000008060a9825 */ /* 0x000fe400078e000a */
[----:B------:R-:W3:Y:S04]  /*07b0*/  @P0 LDG.E.64 R4, desc[UR6][R4.64] ;  /* 0x0000000604040981 */ /* 0x000ee8000c1e1b00 */
[----:B------:R-:W4:Y:S04]  /*07c0*/  @!P1 LDG.E.64 R10, desc[UR6][R10.64] ;  /* 0x000000060a0a9981 */ /* 0x000f28000c1e1b00 */
[----:B--2---:R-:W2:Y:S04]  /*07d0*/  @P0 LDG.E.64 R20, desc[UR6][R18.64+0x8] ;  /* 0x0000080612140981 */ /* 0x004ea8000c1e1b00 */
[----:B------:R-:W5:Y:S04]  /*07e0*/  @P0 LDG.E.64 R22, desc[UR6][R18.64+0x10] ;  /* 0x0000100612160981 */ /* 0x000f68000c1e1b00 */
[----:B---3--:R-:W3:Y:S04]  /*07f0*/  @P0 LDG.E.64 R2, desc[UR6][R4.64+0x8] ;  /* 0x0000080604020981 */ /* 0x008ee8000c1e1b00 */
[----:B------:R-:W3:Y:S04]  /*0800*/  @P0 LDG.E.64 R6, desc[UR6][R4.64+0x10] ;  /* 0x0000100604060981 */ /* 0x000ee8000c1e1b00 */
[----:B----4-:R-:W4:Y:S04]  /*0810*/  @!P1 LDG.E.64 R14, desc[UR6][R10.64+0x8] ;  /* 0x000008060a0e9981 */ /* 0x010f28000c1e1b00 */
[----:B------:R-:W4:Y:S04]  /*0820*/  @!P1 LDG.E.64 R16, desc[UR6][R10.64+0x10] ;  /* 0x000010060a109981 */ /* 0x000f28000c1e1b00 */
[----:B--2---:R-:W2:Y:S04]  /*0830*/  @P0 LDG.E R21, desc[UR6][R20.64] ;  /* 0x0000000614150981 */ /* 0x004ea8000c1e1900 */
[----:B-----5:R-:W2:Y:S04]  /*0840*/  @P0 LDG.E R22, desc[UR6][R22.64] ;  /* 0x0000000616160981 */ /* 0x020ea8000c1e1900 */
[----:B---3--:R-:W3:Y:S04]  /*0850*/  @P0 LDG.E R2, desc[UR6][R2.64] ;  /* 0x0000000602020981 */ /* 0x008ee8000c1e1900 */
[----:B------:R-:W3:Y:S04]  /*0860*/  @P0 LDG.E R7, desc[UR6][R6.64] ;  /* 0x0000000606070981 */ /* 0x000ee8000c1e1900 */
[----:B----4-:R-:W4:Y:S04]  /*0870*/  @!P1 LDG.E R15, desc[UR6][R14.64] ;  /* 0x000000060e0f9981 */ /* 0x010f28000c1e1900 */
[----:B------:R-:W4:Y:S01]  /*0880*/  @!P1 LDG.E R16, desc[UR6][R16.64] ;  /* 0x0000000610109981 */ /* 0x000f22000c1e1900 */
[----:B--2---:R-:W-:-:S04]  /*0890*/  @P0 IMAD R9, R21, R22, R8 ;  /* 0x0000001615090224 */ /* 0x004fc800078e0208 */
[----:B---3--:R-:W-:-:S04]  /*08a0*/  @P0 IMAD R8, R2, R7, R9 ;  /* 0x0000000702080224 */ /* 0x008fc800078e0209 */
[----:B----4-:R-:W-:-:S07]  /*08b0*/  @!P1 IMAD R8, R15, R16, R8 ;  /* 0x000000100f089224 */ /* 0x010fce00078e0208 */
.L_x_19:
[----:B------:R0:W-:Y:S02]  /*08c0*/  STS [UR4], R8 ;  /* 0x00000008ff007988 */ /* 0x0001e40008000804 */
.L_x_16:
[----:B------:R-:W2:Y:S01]  /*08d0*/  LDG.E.64 R4, desc[UR6][R12.64] ;  /* 0x000000060c047981 */ /* 0x000ea2000c1e1b00 */
[----:B------:R-:W1:Y:S03]  /*08e0*/  LDC R3, c[0x0][0x390] ;  /* 0x0000e400ff037b82 */ /* 0x000e660000000800 */
[----:B--2---:R-:W1:Y:S04]  /*08f0*/  LDG.E.64 R6, desc[UR6][R4.64+0x8] ;  /* 0x0000080604067981 */ /* 0x004e68000c1e1b00 */
[----:B0-----:R-:W2:Y:S01]  /*0900*/  LDG.E.64 R8, desc[UR6][R4.64+0x10] ;  /* 0x0000100604087981 */ /* 0x001ea2000c1e1b00 */
[----:B-1----:R-:W-:-:S03]  /*0910*/  IMAD.WIDE R2, R3, 0x4, R6 ;  /* 0x0000000403027825 */ /* 0x002fc600078e0206 */
[----:B------:R-:W3:Y:S04]  /*0920*/  LDG.E R6, desc[UR6][R6.64] ;  /* 0x0000000606067981 */ /* 0x000ee8000c1e1900 */
[----:B------:R-:W4:Y:S04]  /*0930*/  LDG.E R2, desc[UR6][R2.64+-0x4] ;  /* 0xfffffc0602027981 */ /* 0x000f28000c1e1900 */
[----:B--2---:R-:W3:Y:S01]  /*0940*/  LDG.E R9, desc[UR6][R8.64] ;  /* 0x0000000608097981 */ /* 0x004ee2000c1e1900 */
[----:B------:R-:W-:Y:S01]  /*0950*/  IMAD.MOV.U32 R4, RZ, RZ, RZ ;  /* 0x000000ffff047224 */ /* 0x000fe200078e00ff */
[----:B----4-:R-:W-:-:S04]  /*0960*/  IABS R16, R2 ;  /* 0x0000000200107213 */ /* 0x010fc80000000000 */
[----:B------:R-:W0:Y:S08]  /*0970*/  I2F.RP R10, R16 ;  /* 0x00000010000a7306 */ /* 0x000e300000209400 */
[----:B0-----:R-:W0:Y:S02]  /*0980*/  MUFU.RCP R10, R10 ;  /* 0x0000000a000a7308 */ /* 0x001e240000001000 */
[----:B0-----:R-:W-:-:S06]  /*0990*/  VIADD R14, R10, 0xffffffe ;  /* 0x0ffffffe0a0e7836 */ /* 0x001fcc0000000000 */
[----:B------:R-:W0:Y:S01]  /*09a0*/  F2I.FTZ.U32.TRUNC.NTZ R5, R14 ;  /* 0x0000000e00057305 */ /* 0x000e22000021f000 */
[----:B---3--:R-:W-:Y:S01]  /*09b0*/  IMAD R11, R6, R9, RZ ;  /* 0x00000009060b7224 */ /* 0x008fe200078e02ff */
[----:B------:R-:W-:Y:S02]  /*09c0*/  IABS R6, R2 ;  /* 0x0000000200067213 */ /* 0x000fe40000000000 */
[----:B0-----:R-:W-:-:S05]  /*09d0*/  IADD3 R3, PT, PT, RZ, -R5, RZ ;  /* 0x80000005ff037210 */ /* 0x001fca0007ffe0ff */
[----:B------:R-:W-:Y:S01]  /*09e0*/  IMAD R3, R3, R16, RZ ;  /* 0x0000001003037224 */ /* 0x000fe200078e02ff */
[----:B------:R-:W-:-:S03]  /*09f0*/  IABS R7, R11 ;  /* 0x0000000b00077213 */ /* 0x000fc60000000000 */
[----:B------:R-:W-:Y:S01]  /*0a00*/  IMAD.HI.U32 R4, R5, R3, R4 ;  /* 0x0000000305047227 */ /* 0x000fe200078e0004 */
[----:B------:R-:W-:-:S05]  /*0a10*/  IADD3 R3, PT, PT, RZ, -R6, RZ ;  /* 0x80000006ff037210 */ /* 0x000fca0007ffe0ff */
[----:B------:R-:W-:-:S04]  /*0a20*/  IMAD.HI.U32 R4, R4, R7, RZ ;  /* 0x0000000704047227 */ /* 0x000fc800078e00ff */
[----:B------:R-:W-:-:S05]  /*0a30*/  IMAD R3, R4, R3, R7 ;  /* 0x0000000304037224 */ /* 0x000fca00078e0207 */
[----:B------:R-:W-:Y:S02]  /*0a40*/  ISETP.GT.U32.AND P2, PT, R16, R3, PT ;  /* 0x000000031000720c */ /* 0x000fe40003f44070 */
[----:B------:R-:W-:-:S11]  /*0a50*/  LOP3.LUT R11, R11, R2, RZ, 0x3c, !PT ;  /* 0x000000020b0b7212 */ /* 0x000fd600078e3cff */
[----:B------:R-:W-:-:S05]  /*0a60*/  @!P2 IMAD.IADD R3, R3, 0x1, -R16 ;  /* 0x000000010303a824 */ /* 0x000fca00078e0a10 */
[----:B------:R-:W-:Y:S02]  /*0a70*/  ISETP.GE.U32.AND P0, PT, R3, R16, PT ;  /* 0x000000100300720c */ /* 0x000fe40003f06070 */
[----:B------:R-:W-:Y:S02]  /*0a80*/  ISETP.GE.AND P1, PT, R11, RZ, PT ;  /* 0x000000ff0b00720c */ /* 0x000fe40003f26270 */
[----:B------:R-:W-:Y:S02]  /*0a90*/  @!P2 IADD3 R4, PT, PT, R4, 0x1, RZ ;  /* 0x000000010404a810 */ /* 0x000fe40007ffe0ff */
[----:B------:R-:W-:-:S07]  /*0aa0*/  ISETP.NE.AND P2, PT, R2, RZ, PT ;  /* 0x000000ff0200720c */ /* 0x000fce0003f45270 */
[----:B------:R-:W-:-:S05]  /*0ab0*/  @P0 VIADD R4, R4, 0x1 ;  /* 0x0000000104040836 */ /* 0x000fca0000000000 */
[----:B------:R-:W-:Y:S02]  /*0ac0*/  @!P1 IADD3 R4, PT, PT, -R4, RZ, RZ ;  /* 0x000000ff04049210 */ /* 0x000fe40007ffe1ff */
[----:B------:R-:W-:-:S05]  /*0ad0*/  @!P2 LOP3.LUT R4, RZ, R2, RZ, 0x33, !PT ;  /* 0x00000002ff04a212 */ /* 0x000fca00078e33ff */
[----:B------:R0:W-:Y:S02]  /*0ae0*/  STS [UR4+0x4], R4 ;  /* 0x00000404ff007988 */ /* 0x0001e40008000804 */
.L_x_15:
[----:B------:R-:W-:Y:S05]  /*0af0*/  BSYNC.RECONVERGENT B0 ;  /* 0x0000000000007941 */ /* 0x000fea0003800200 */
.L_x_14:
[----:B------:R-:W-:Y:S08]  /*0b00*/  BAR.SYNC.DEFER_BLOCKING 0x0 ;  /* 0x0000000000007b1d */ /* 0x000ff00000010000 */
[----:B------:R-:W1:Y:S01]  /*0b10*/  S2UR UR5, SR_CgaCtaId ;  /* 0x00000000000579c3 */ /* 0x000e620000008800 */
[----:B------:R-:W-:-:S07]  /*0b20*/  UMOV UR4, 0x400 ;  /* 0x0000040000047882 */ /* 0x000fce0000000000 */
[----:B------:R-:W0:Y:S01]  /*0b30*/  LDC R5, c[0x0][0x390] ;  /* 0x0000e400ff057b82 */ /* 0x000e220000000800 */
[----:B------:R-:W2:Y:S01]  /*0b40*/  LDG.E.64 R12, desc[UR6][R12.64] ;  /* 0x000000060c0c7981 */ /* 0x000ea2000c1e1b00 */
[----:B-1----:R-:W-:-:S09]  /*0b50*/  ULEA UR4, UR5, UR4, 0x18 ;  /* 0x0000000405047291 */ /* 0x002fd2000f8ec0ff */
[----:B------:R-:W1:Y:S04]  /*0b60*/  LDS.64 R8, [UR4] ;  /* 0x00000004ff087984 */ /* 0x000e680008000a00 */
[----:B--2---:R-:W0:Y:S01]  /*0b70*/  LDG.E.64 R2, desc[UR6][R12.64+0x8] ;  /* 0x000008060c027981 */ /* 0x004e22000c1e1b00 */
[----:B-1----:R-:W-:Y:S01]  /*0b80*/  ISETP.GE.AND P0, PT, R0, R9, PT ;  /* 0x000000090000720c */ /* 0x002fe20003f06270 */
[----:B0-----:R-:W-:-:S12]  /*0b90*/  IMAD.WIDE R4, R5, 0x4, R2 ;  /* 0x0000000405047825 */ /* 0x001fd800078e0202 */
[----:B------:R-:W-:Y:S05]  /*0ba0*/  @P0 EXIT ;  /* 0x000000000000094d */ /* 0x000fea0003800000 */
[----:B------:R-:W2:Y:S01]  /*0bb0*/  LDG.E R3, desc[UR6][R4.64+-0x4] ;  /* 0xfffffc0604037981 */ /* 0x000ea2000c1e1900 */
[----:B------:R-:W0:Y:S02]  /*0bc0*/  LDCU UR4, c[0x0][0x370] ;  /* 0x00006e00ff0477ac */ /* 0x000e240008000800 */
[----:B0-2---:R-:W-:-:S07]  /*0bd0*/  IMAD R2, R0, R3, RZ ;  /* 0x0000000300027224 */ /* 0x005fce00078e02ff */
.L_x_28:
[----:B------:R-:W-:-:S13]  /*0be0*/  ISETP.GE.AND P0, PT, R3, 0x1, PT ;  /* 0x000000010300780c */ /* 0x000fda0003f06270 */
[----:B0123--:R-:W-:Y:S05]  /*0bf0*/  @!P0 BRA `(.L_x_21) ;  /* 0x0000001000d88947 */ /* 0x00ffea0003800000 */
[----:B------:R-:W-:Y:S01]  /*0c00*/  ISETP.GE.U32.AND P0, PT, R3, 0x4, PT ;  /* 0x000000040300780c */ /* 0x000fe20003f06070 */
[----:B------:R-:W-:-:S12]  /*0c10*/  IMAD.MOV.U32 R21, RZ, RZ, RZ ;  /* 0x000000ffff157224 */ /* 0x000fd800078e00ff */
[----:B------:R-:W-:Y:S05]  /*0c20*/  @!P0 BRA `(.L_x_22) ;  /* 0x0000001000548947 */ /* 0x000fea0003800000 */
[----:B------:R-:W-:Y:S01]  /*0c30*/  LOP3.LUT R5, R3, 0x7ffffffc, RZ, 0xc0, !PT ;  /* 0x7ffffffc03057812 */ /* 0x000fe200078ec0ff */
[----:B------:R-:W-:Y:S01]  /*0c40*/  IMAD.IADD R24, R2, 0x1, R8 ;  /* 0x0000000102187824 */ /* 0x000fe200078e0208 */
[----:B------:R-:W-:Y:S02]  /*0c50*/  MOV R4, R2 ;  /* 0x0000000200047202 */ /* 0x000fe40000000f00 */
[----:B------:R-:W-:Y:S01]  /*0c60*/  IADD3 R26, PT, PT, -R5, RZ, RZ ;  /* 0x000000ff051a7210 */ /* 0x000fe20007ffe1ff */
[C---:B------:R-:W-:Y:S01]  /*0c70*/  VIADD R6, R24.reuse, 0x3 ;  /* 0x0000000318067836 */ /* 0x040fe20000000000 */
[C---:B------:R-:W-:Y:S01]  /*0c80*/  IADD3 R25, PT, PT, R24.reuse, 0x2, RZ ;  /* 0x0000000218197810 */ /* 0x040fe20007ffe0ff */
[----:B------:R-:W-:Y:S01]  /*0c90*/  VIADD R7, R24, 0x1 ;  /* 0x0000000118077836 */ /* 0x000fe20000000000 */
[----:B------:R-:W-:-:S13]  /*0ca0*/  ISETP.GE.AND P0, PT, R26, RZ, PT ;  /* 0x000000ff1a00720c */ /* 0x000fda0003f06270 */
[----:B------:R-:W-:Y:S05]  /*0cb0*/  @P0 BRA `(.L_x_23) ;  /* 0x0000000c008c0947 */ /* 0x000fea0003800000 */
[----:B------:R-:W-:Y:S02]  /*0cc0*/  IADD3 R10, PT, PT, -R26, RZ, RZ ;  /* 0x000000ff1a0a7210 */ /* 0x000fe40007ffe1ff */
[----:B------:R-:W-:Y:S02]  /*0cd0*/  PLOP3.LUT P0, PT, PT, PT, PT, 0x80, 0x8 ;  /* 0x000000000008781c */ /* 0x000fe40003f0f070 */
[----:B------:R-:W-:-:S13]  /*0ce0*/  ISETP.GT.AND P1, PT, R10, 0xc, PT ;  /* 0x0000000c0a00780c */ /* 0x000fda0003f24270 */
[----:B------:R-:W-:Y:S05]  /*0cf0*/  @!P1 BRA `(.L_x_24) ;  /* 0x0000000800409947 */ /* 0x000fea0003800000 */
[----:B------:R-:W-:-:S13]  /*0d00*/  PLOP3.LUT P0, PT, PT, PT, PT, 0x8, 0x80 ;  /* 0x000000000080781c */ /* 0x000fda0003f0e170 */
.L_x_25:
[----:B-1----:R-:W2:Y:S01]  /*0d10*/  LDG.E.64 R14, desc[UR6][R12.64] ;  /* 0x000000060c0e7981 */ /* 0x002ea2000c1e1b00 */
[----:B------:R-:W0:Y:S01]  /*0d20*/  LDC.64 R20, c[0x0][0x380] ;  /* 0x0000e000ff147b82 */ /* 0x000e220000000a00 */
[----:B------:R-:W-:Y:S02]  /*0d30*/  HFMA2 R11, -RZ, RZ, 0, 0 ;  /* 0x00000000ff0b7431 */ /* 0x000fe400000001ff */
[----:B------:R-:W-:-:S04]  /*0d40*/  IMAD.MOV.U32 R10, RZ, RZ, 0x8 ;  /* 0x00000008ff0a7424 */ /* 0x000fc800078e00ff */
[----:B------:R-:W-:-:S03]  /*0d50*/  IMAD.WIDE R18, R4, 0x4, R10 ;  /* 0x0000000404127825 */ /* 0x000fc600078e020a */
[----:B--2---:R-:W-:-:S05]  /*0d60*/  IADD3 R16, P1, PT, R18, R14, RZ ;  /* 0x0000000e12107210 */ /* 0x004fca0007f3e0ff */
[----:B------:R-:W-:Y:S02]  /*0d70*/  IMAD.X R17, R19, 0x1, R15, P1 ;  /* 0x0000000113117824 */ /* 0x000fe400008e060f */
[----:B0-----:R-:W2:Y:S04]  /*0d80*/  LDG.E.64 R14, desc[UR6][R20.64] ;  /* 0x00000006140e7981 */ /* 0x001ea8000c1e1b00 */
[----:B------:R2:W3:Y:S02]  /*0d90*/  LDG.E R27, desc[UR6][R16.64+-0x8] ;  /* 0xfffff806101b7981 */ /* 0x0004e4000c1e1900 */
[----:B--2---:R-:W-:-:S05]  /*0da0*/  IMAD.WIDE R16, R24, 0x4, R14 ;  /* 0x0000000418107825 */ /* 0x004fca00078e020e */
[----:B---3--:R0:W-:Y:S04]  /*0db0*/  STG.E desc[UR6][R16.64], R27 ;  /* 0x0000001b10007986 */ /* 0x0081e8000c101906 */
[----:B------:R-:W2:Y:S02]  /*0dc0*/  LDG.E.64 R14, desc[UR6][R12.64] ;  /* 0x000000060c0e7981 */ /* 0x000ea4000c1e1b00 */
[----:B--2---:R-:W-:-:S04]  /*0dd0*/  IADD3 R22, P1, PT, R18, R14, RZ ;  /* 0x0000000e12167210 */ /* 0x004fc80007f3e0ff */
[----:B------:R-:W-:Y:S02]  /*0de0*/  IADD3.X R23, PT, PT, R19, R15, RZ, P1, !PT ;  /* 0x0000000f13177210 */ /* 0x000fe40000ffe4ff */
[----:B------:R-:W2:Y:S04]  /*0df0*/  LDG.E.64 R14, desc[UR6][R20.64] ;  /* 0x00000006140e7981 */ /* 0x000ea8000c1e1b00 */
[----:B0-----:R-:W3:Y:S01]  /*0e00*/  LDG.E R27, desc[UR6][R22.64+-0x4] ;  /* 0xfffffc06161b7981 */ /* 0x001ee2000c1e1900 */
[----:B--2---:R-:W-:-:S05]  /*0e10*/  IMAD.WIDE R28, R7, 0x4, R14 ;  /* 0x00000004071c7825 */ /* 0x004fca00078e020e */
[----:B---3--:R0:W-:Y:S04]  /*0e20*/  STG.E desc[UR6][R28.64], R27 ;  /* 0x0000001b1c007986 */ /* 0x0081e8000c101906 */
[----:B------:R-:W2:Y:S04]  /*0e30*/  LDG.E.64 R14, desc[UR6][R12.64] ;  /* 0x000000060c0e7981 */ /* 0x000ea8000c1e1b00 */
[----:B------:R-:W0:Y:S01]  /*0e40*/  LDG.E.64 R16, desc[UR6][R20.64] ;  /* 0x0000000614107981 */ /* 0x000e22000c1e1b00 */
[----:B--2---:R-:W-:-:S05]  /*0e50*/  IADD3 R14, P1, PT, R18, R14, RZ ;  /* 0x0000000e120e7210 */ /* 0x004fca0007f3e0ff */
[----:B------:R-:W-:-:S06]  /*0e60*/  IMAD.X R15, R19, 0x1, R15, P1 ;  /* 0x00000001130f7824 */ /* 0x000fcc00008e060f */
[----:B------:R-:W2:Y:S01]  /*0e70*/  LDG.E R15, desc[UR6][R14.64] ;  /* 0x000000060e0f7981 */ /* 0x000ea2000c1e1900 */
[----:B0-----:R-:W-:-:S05]  /*0e80*/  IMAD.WIDE R28, R25, 0x4, R16 ;  /* 0x00000004191c7825 */ /* 0x001fca00078e0210 */
[----:B--2---:R0:W-:Y:S04]  /*0e90*/  STG.E desc[UR6][R28.64], R15 ;  /* 0x0000000f1c007986 */ /* 0x0041e8000c101906 */
[----:B------:R-:W2:Y:S02]  /*0ea0*/  LDG.E.64 R16, desc[UR6][R12.64] ;  /* 0x000000060c107981 */ /* 0x000ea4000c1e1b00 */
[----:B--2---:R-:W-:-:S04]  /*0eb0*/  IADD3 R22, P1, PT, R18, R16, RZ ;  /* 0x0000001012167210 */ /* 0x004fc80007f3e0ff */
[----:B------:R-:W-:Y:S02]  /*0ec0*/  IADD3.X R23, PT, PT, R19, R17, RZ, P1, !PT ;  /* 0x0000001113177210 */ /* 0x000fe40000ffe4ff */
[----:B------:R-:W2:Y:S04]  /*0ed0*/  LDG.E.64 R16, desc[UR6][R20.64] ;  /* 0x0000000614107981 */ /* 0x000ea8000c1e1b00 */
[----:B------:R2:W3:Y:S02]  /*0ee0*/  LDG.E R27, desc[UR6][R22.64+0x4] ;  /* 0x00000406161b7981 */ /* 0x0004e4000c1e1900 */
[----:B--2---:R-:W-:-:S05]  /*0ef0*/  IMAD.WIDE R22, R6, 0x4, R16 ;  /* 0x0000000406167825 */ /* 0x004fca00078e0210 */
[----:B---3--:R1:W-:Y:S04]  /*0f00*/  STG.E desc[UR6][R22.64], R27 ;  /* 0x0000001b16007986 */ /* 0x0083e8000c101906 */
[----:B------:R-:W2:Y:S01]  /*0f10*/  LDG.E.64 R16, desc[UR6][R12.64] ;  /* 0x000000060c107981 */ /* 0x000ea2000c1e1b00 */
[----:B------:R-:W-:-:S03]  /*0f20*/  VIADD R19, R4, 0x4 ;  /* 0x0000000404137836 */ /* 0x000fc60000000000 */
[----:B0-----:R-:W3:Y:S01]  /*0f30*/  LDG.E.64 R14, desc[UR6][R20.64] ;  /* 0x00000006140e7981 */ /* 0x001ee2000c1e1b00 */
[----:B------:R-:W-:-:S03]  /*0f40*/  IMAD.WIDE R18, R19, 0x4, R10 ;  /* 0x0000000413127825 */ /* 0x000fc600078e020a */
[----:B--2---:R-:W-:-:S04]  /*0f50*/  IADD3 R16, P1, PT, R18, R16, RZ ;  /* 0x0000001012107210 */ /* 0x004fc80007f3e0ff */
[----:B------:R-:W-:-:S05]  /*0f60*/  IADD3.X R17, PT, PT, R19, R17, RZ, P1, !PT ;  /* 0x0000001113117210 */ /* 0x000fca0000ffe4ff */
[----:B-1----:R3:W2:Y:S01]  /*0f70*/  LDG.E R27, desc[UR6][R16.64+-0x8] ;  /* 0xfffff806101b7981 */ /* 0x0026a2000c1e1900 */
[----:B------:R-:W-:-:S04]  /*0f80*/  VIADD R29, R24, 0x4 ;  /* 0x00000004181d7836 */ /* 0x000fc80000000000 */
[----:B---3--:R-:W-:-:S05]  /*0f90*/  IMAD.WIDE R16, R29, 0x4, R14 ;  /* 0x000000041d107825 */ /* 0x008fca00078e020e */
[----:B--2---:R0:W-:Y:S04]  /*0fa0*/  STG.E desc[UR6][R16.64], R27 ;  /* 0x0000001b10007986 */ /* 0x0041e8000c101906 */
[----:B------:R-:W2:Y:S02]  /*0fb0*/  LDG.E.64 R14, desc[UR6][R12.64] ;  /* 0x000000060c0e7981 */ /* 0x000ea4000c1e1b00 */
[----:B--2---:R-:W-:-:S04]  /*0fc0*/  IADD3 R22, P1, PT, R18, R14, RZ ;  /* 0x0000000e12167210 */ /* 0x004fc80007f3e0ff */
[----:B------:R-:W-:Y:S02]  /*0fd0*/  IADD3.X R23, PT, PT, R19, R15, RZ, P1, !PT ;  /* 0x0000000f13177210 */ /* 0x000fe40000ffe4ff */
[----:B------:R-:W2:Y:S04]  /*0fe0*/  LDG.E.64 R14, desc[UR6][R20.64] ;  /* 0x00000006140e7981 */ /* 0x000ea8000c1e1b00 */
[----:B------:R-:W3:Y:S01]  /*0ff0*/  LDG.E R23, desc[UR6][R22.64+-0x4] ;  /* 0xfffffc0616177981 */ /* 0x000ee2000c1e1900 */
[----:B------:R-:W-:-:S04]  /*1000*/  VIADD R29, R7, 0x4 ;  /* 0x00000004071d7836 */ /* 0x000fc80000000000 */
[----:B--2---:R-:W-:-:S05]  /*1010*/  IMAD.WIDE R28, R29, 0x4, R14 ;  /* 0x000000041d1c7825 */ /* 0x004fca00078e020e */
[----:B---3--:R1:W-:Y:S04]  /*1020*/  STG.E desc[UR6][R28.64], R23 ;  /* 0x000000171c007986 */ /* 0x0083e8000c101906 */
[----:B------:R-:W2:Y:S04]  /*1030*/  LDG.E.64 R14, desc[UR6][R12.64] ;  /* 0x000000060c0e7981 */ /* 0x000ea8000c1e1b00 */
[----:B0-----:R-:W1:Y:S01]  /*1040*/  LDG.E.64 R16, desc[UR6][R20.64] ;  /* 0x0000000614107981 */ /* 0x001e62000c1e1b00 */
[----:B--2---:R-:W-:-:S04]  /*1050*/  IADD3 R14, P1, PT, R18, R14, RZ ;  /* 0x0000000e120e7210 */ /* 0x004fc80007f3e0ff */
[----:B------:R-:W-:-:S06]  /*1060*/  IADD3.X R15, PT, PT, R19, R15, RZ, P1, !PT ;  /* 0x0000000f130f7210 */ /* 0x000fcc0000ffe4ff */
[----:B------:R-:W2:Y:S01]  /*1070*/  LDG.E R15, desc[UR6][R14.64] ;  /* 0x000000060e0f7981 */ /* 0x000ea2000c1e1900 */
[----:B------:R-:W-:-:S04]  /*1080*/  VIADD R27, R25, 0x4 ;  /* 0x00000004191b7836 */ /* 0x000fc80000000000 */
[----:B-1----:R-:W-:-:S05]  /*1090*/  IMAD.WIDE R28, R27, 0x4, R16 ;  /* 0x000000041b1c7825 */ /* 0x002fca00078e0210 */
[----:B--2---:R0:W-:Y:S04]  /*10a0*/  STG.E desc[UR6][R28.64], R15 ;  /* 0x0000000f1c007986 */ /* 0x0041e8000c101906 */
[----:B------:R-:W2:Y:S02]  /*10b0*/  LDG.E.64 R16, desc[UR6][R12.64] ;  /* 0x000000060c107981 */ /* 0x000ea4000c1e1b00 */
[----:B--2---:R-:W-:-:S04]  /*10c0*/  IADD3 R22, P1, PT, R18, R16, RZ ;  /* 0x0000001012167210 */ /* 0x004fc80007f3e0ff */
[----:B------:R-:W-:Y:S02]  /*10d0*/  IADD3.X R23, PT, PT, R19, R17, RZ, P1, !PT ;  /* 0x0000001113177210 */ /* 0x000fe40000ffe4ff */
[----:B------:R-:W2:Y:S04]  /*10e0*/  LDG.E.64 R16, desc[UR6][R20.64] ;  /* 0x0000000614107981 */ /* 0x000ea8000c1e1b00 */
[----:B------:R2:W3:Y:S01]  /*10f0*/  LDG.E R27, desc[UR6][R22.64+0x4] ;  /* 0x00000406161b7981 */ /* 0x0004e2000c1e1900 */
[----:B------:R-:W-:-:S04]  /*1100*/  VIADD R19, R6, 0x4 ;  /* 0x0000000406137836 */ /* 0x000fc80000000000 */
[----:B--2---:R-:W-:-:S05]  /*1110*/  IMAD.WIDE R22, R19, 0x4, R16 ;  /* 0x0000000413167825 */ /* 0x004fca00078e0210 */
[----:B---3--:R1:W-:Y:S04]  /*1120*/  STG.E desc[UR6][R22.64], R27 ;  /* 0x0000001b16007986 */ /* 0x0083e8000c101906 */
[----:B0-----:R-:W2:Y:S01]  /*1130*/  LDG.E.64 R14, desc[UR6][R12.64] ;  /* 0x000000060c0e7981 */ /* 0x001ea2000c1e1b00 */
[----:B------:R-:W-:-:S05]  /*1140*/  IADD3 R19, PT, PT, R4, 0x8, RZ ;  /* 0x0000000804137810 */ /* 0x000fca0007ffe0ff */
[----:B------:R-:W-:-:S03]  /*1150*/  IMAD.WIDE R18, R19, 0x4, R10 ;  /* 0x0000000413127825 */ /* 0x000fc600078e020a */
[----:B--2---:R-:W-:-:S05]  /*1160*/  IADD3 R16, P1, PT, R18, R14, RZ ;  /* 0x0000000e12107210 */ /* 0x004fca0007f3e0ff */
[----:B------:R-:W-:Y:S02]  /*1170*/  IMAD.X R17, R19, 0x1, R15, P1 ;  /* 0x0000000113117824 */ /* 0x000fe400008e060f */
[----:B------:R-:W2:Y:S04]  /*1180*/  LDG.E.64 R14, desc[UR6][R20.64] ;  /* 0x00000006140e7981 */ /* 0x000ea8000c1e1b00 */
[----:B------:R-:W3:Y:S01]  /*1190*/  LDG.E R17, desc[UR6][R16.64+-0x8] ;  /* 0xfffff80610117981 */ /* 0x000ee2000c1e1900 */
[----:B------:R-:W-:-:S05]  /*11a0*/  IADD3 R29, PT, PT, R24, 0x8, RZ ;  /* 0x00000008181d7810 */ /* 0x000fca0007ffe0ff */
[----:B--2---:R-:W-:-:S05]  /*11b0*/  IMAD.WIDE R28, R29, 0x4, R14 ;  /* 0x000000041d1c7825 */ /* 0x004fca00078e020e */
[----:B---3--:R0:W-:Y:S04]  /*11c0*/  STG.E desc[UR6][R28.64], R17 ;  /* 0x000000111c007986 */ /* 0x0081e8000c101906 */
[----:B------:R-:W1:Y:S02]  /*11d0*/  LDG.E.64 R14, desc[UR6][R12.64] ;  /* 0x000000060c0e7981 */ /* 0x000e64000c1e1b00 */
[----:B-1----:R-:W-:-:S05]  /*11e0*/  IADD3 R22, P1, PT, R18, R14, RZ ;  /* 0x0000000e12167210 */ /* 0x002fca0007f3e0ff */
[----:B------:R-:W-:Y:S02]  /*11f0*/  IMAD.X R23, R19, 0x1, R15, P1 ;  /* 0x0000000113177824 */ /* 0x000fe400008e060f */
[----:B------:R-:W2:Y:S04]  /*1200*/  LDG.E.64 R14, desc[UR6][R20.64] ;  /* 0x00000006140e7981 */ /* 0x000ea8000c1e1b00 */
[----:B0-----:R2:W3:Y:S01]  /*1210*/  LDG.E R28, desc[UR6][R22.64+-0x4] ;  /* 0xfffffc06161c7981 */ /* 0x0014e2000c1e1900 */
[----:B------:R-:W-:-:S05]  /*1220*/  IADD3 R27, PT, PT, R7, 0x8, RZ ;  /* 0x00000008071b7810 */ /* 0x000fca0007ffe0ff */
[----:B--2---:R-:W-:-:S05]  /*1230*/  IMAD.WIDE R22, R27, 0x4, R14 ;  /* 0x000000041b167825 */ /* 0x004fca00078e020e */
[----:B---3--:R0:W-:Y:S04]  /*1240*/  STG.E desc[UR6][R22.64], R28 ;  /* 0x0000001c16007986 */ /* 0x0081e8000c101906 */
[----:B------:R-:W2:Y:S04]  /*1250*/  LDG.E.64 R14, desc[UR6][R12.64] ;  /* 0x000000060c0e7981 */ /* 0x000ea8000c1e1b00 */
[----:B------:R-:W0:Y:S01]  /*1260*/  LDG.E.64 R16, desc[UR6][R20.64] ;  /* 0x0000000614107981 */ /* 0x000e22000c1e1b00 */
[----:B--2---:R-:W-:-:S05]  /*1270*/  IADD3 R14, P1, PT, R18, R14, RZ ;  /* 0x0000000e120e7210 */ /* 0x004fca0007f3e0ff */
[----:B------:R-:W-:-:S05]  /*1280*/  IMAD.X R15, R19, 0x1, R15, P1 ;  /* 0x00000001130f7824 */ /* 0x000fca00008e060f */
[----:B------:R-:W2:Y:S01]  /*1290*/  LDG.E R27, desc[UR6][R14.64] ;  /* 0x000000060e1b7981 */ /* 0x000ea2000c1e1900 */
[----:B------:R-:W-:-:S05]  /*12a0*/  IADD3 R29, PT, PT, R25, 0x8, RZ ;  /* 0x00000008191d7810 */ /* 0x000fca0007ffe0ff */
[----:B0-----:R-:W-:-:S05]  /*12b0*/  IMAD.WIDE R28, R29, 0x4, R16 ;  /* 0x000000041d1c7825 */ /* 0x001fca00078e0210 */
[----:B--2---:R0:W-:Y:S04]  /*12c0*/  STG.E desc[UR6][R28.64], R27 ;  /* 0x0000001b1c007986 */ /* 0x0041e8000c101906 */
[----:B------:R-:W2:Y:S02]  /*12d0*/  LDG.E.64 R16, desc[UR6][R12.64] ;  /* 0x000000060c107981 */ /* 0x000ea4000c1e1b00 */
[----:B--2---:R-:W-:-:S05]  /*12e0*/  IADD3 R18, P1, PT, R18, R16, RZ ;  /* 0x0000001012127210 */ /* 0x004fca0007f3e0ff */
[----:B------:R-:W-:Y:S02]  /*12f0*/  IMAD.X R19, R19, 0x1, R17, P1 ;  /* 0x0000000113137824 */ /* 0x000fe400008e0611 */
[----:B------:R-:W2:Y:S04]  /*1300*/  LDG.E.64 R16, desc[UR6][R20.64] ;  /* 0x0000000614107981 */ /* 0x000ea8000c1e1b00 */
[----:B0-----:R2:W3:Y:S01]  /*1310*/  LDG.E R27, desc[UR6][R18.64+0x4] ;  /* 0x00000406121b7981 */ /* 0x0014e2000c1e1900 */
[----:B------:R-:W-:-:S05]  /*1320*/  IADD3 R23, PT, PT, R6, 0x8, RZ ;  /* 0x0000000806177810 */ /* 0x000fca0007ffe0ff */
[----:B--2---:R-:W-:-:S05]  /*1330*/  IMAD.WIDE R18, R23, 0x4, R16 ;  /* 0x0000000417127825 */ /* 0x004fca00078e0210 */
[----:B---3--:R0:W-:Y:S04]  /*1340*/  STG.E desc[UR6][R18.64], R27 ;  /* 0x0000001b12007986 */ /* 0x0081e8000c101906 */
[----:B------:R-:W2:Y:S01]  /*1350*/  LDG.E.64 R14, desc[UR6][R12.64] ;  /* 0x000000060c0e7981 */ /* 0x000ea2000c1e1b00 */
[----:B------:R-:W-:-:S04]  /*1360*/  VIADD R17, R4, 0xc ;  /* 0x0000000c04117836 */ /* 0x000fc80000000000 */
[----:B------:R-:W-:Y:S02]  /*1370*/  IMAD.WIDE R16, R17, 0x4, R10 ;  /* 0x0000000411107825 */ /* 0x000fe400078e020a */
[----:B------:R-:W3:Y:S01]  /*1380*/  LDG.E.64 R10, desc[UR6][R20.64] ;  /* 0x00000006140a7981 */ /* 0x000ee2000c1e1b00 */
[----:B--2---:R-:W-:-:S04]  /*1390*/  IADD3 R14, P1, PT, R16, R14, RZ ;  /* 0x0000000e100e7210 */ /* 0x004fc80007f3e0ff */
[----:B------:R-:W-:-:S06]  /*13a0*/  IADD3.X R15, PT, PT, R17, R15, RZ, P1, !PT ;  /* 0x0000000f110f7210 */ /* 0x000fcc0000ffe4ff */
[----:B------:R-:W2:Y:S01]  /*13b0*/  LDG.E R15, desc[UR6][R14.64+-0x8] ;  /* 0xfffff8060e0f7981 */ /* 0x000ea2000c1e1900 */
[----:B------:R-:W-:-:S04]  /*13c0*/  VIADD R23, R24, 0xc ;  /* 0x0000000c18177836 */ /* 0x000fc80000000000 */
[----:B---3--:R-:W-:-:S05]  /*13d0*/  IMAD.WIDE R22, R23, 0x4, R10 ;  /* 0x0000000417167825 */ /* 0x008fca00078e020a */
[----:B--2---:R1:W-:Y:S04]  /*13e0*/  STG.E desc[UR6][R22.64], R15 ;  /* 0x0000000f16007986 */ /* 0x0043e8000c101906 */
[----:B------:R-:W0:Y:S02]  /*13f0*/  LDG.E.64 R10, desc[UR6][R12.64] ;  /* 0x000000060c0a7981 */ /* 0x000e24000c1e1b00 */
[----:B0-----:R-:W-:-:S04]  /*1400*/  IADD3 R18, P1, PT, R16, R10, RZ ;  /* 0x0000000a10127210 */ /* 0x001fc80007f3e0ff */
[----:B------:R-:W-:Y:S02]  /*1410*/  IADD3.X R19, PT, PT, R17, R11, RZ, P1, !PT ;  /* 0x0000000b11137210 */ /* 0x000fe40000ffe4ff */
[----:B------:R-:W2:Y:S04]  /*1420*/  LDG.E.64 R10, desc[UR6][R20.64] ;  /* 0x00000006140a7981 */ /* 0x000ea8000c1e1b00 */
[----:B------:R-:W3:Y:S01]  /*1430*/  LDG.E R19, desc[UR6][R18.64+-0x4] ;  /* 0xfffffc0612137981 */ /* 0x000ee2000c1e1900 */
[----:B------:R-:W-:-:S04]  /*1440*/  VIADD R29, R7, 0xc ;  /* 0x0000000c071d7836 */ /* 0x000fc80000000000 */
[----:B--2---:R-:W-:-:S05]  /*1450*/  IMAD.WIDE R28, R29, 0x4, R10 ;  /* 0x000000041d1c7825 */ /* 0x004fca00078e020a */
[----:B---3--:R0:W-:Y:S04]  /*1460*/  STG.E desc[UR6][R28.64], R19 ;  /* 0x000000131c007986 */ /* 0x0081e8000c101906 */
[----:B------:R-:W2:Y:S04]  /*1470*/  LDG.E.64 R10, desc[UR6][R12.64] ;  /* 0x000000060c0a7981 */ /* 0x000ea8000c1e1b00 */
[----:B-1----:R-:W3:Y:S01]  /*1480*/  LDG.E.64 R14, desc[UR6][R20.64] ;  /* 0x00000006140e7981 */ /* 0x002ee2000c1e1b00 */
[----:B--2---:R-:W-:-:S04]  /*1490*/  IADD3 R10, P1, PT, R16, R10, RZ ;  /* 0x0000000a100a7210 */ /* 0x004fc80007f3e0ff */
[----:B------:R-:W-:-:S06]  /*14a0*/  IADD3.X R11, PT, PT, R17, R11, RZ, P1, !PT ;  /* 0x0000000b110b7210 */ /* 0x000fcc0000ffe4ff */
[----:B------:R-:W2:Y:S01]  /*14b0*/  LDG.E R11, desc[UR6][R10.64] ;  /* 0x000000060a0b7981 */ /* 0x000ea2000c1e1900 */
        /* <DEDUP_REMOVED lines=8> */
[----:B0-----:R-:W-:Y:S01]  /*1540*/  VIADD R19, R6, 0xc ;  /* 0x0000000c06137836 */ /* 0x001fe20000000000 */
[----:B------:R-:W-:-:S04]  /*1550*/  IADD3 R26, PT, PT, R26, 0x10, RZ ;  /* 0x000000101a1a7810 */ /* 0x000fc80007ffe0ff */
[----:B------:R-:W-:Y:S01]  /*1560*/  ISETP.GE.AND P1, PT, R26, -0xc, PT ;  /* 0xfffffff41a00780c */ /* 0x000fe20003f26270 */
[----:B------:R-:W-:Y:S01]  /*1570*/  VIADD R4, R4, 0x10 ;  /* 0x0000001004047836 */ /* 0x000fe20000000000 */
[----:B------:R-:W-:Y:S01]  /*1580*/  IADD3 R24, PT, PT, R24, 0x10, RZ ;  /* 0x0000001018187810 */ /* 0x000fe20007ffe0ff */
[----:B------:R-:W-:Y:S01]  /*1590*/  VIADD R7, R7, 0x10 ;  /* 0x0000001007077836 */ /* 0x000fe20000000000 */
[----:B------:R-:W-:Y:S01]  /*15a0*/  IADD3 R25, PT, PT, R25, 0x10, RZ ;  /* 0x0000001019197810 */ /* 0x000fe20007ffe0ff */
[----:B------:R-:W-:Y:S02]  /*15b0*/  VIADD R6, R6, 0x10 ;  /* 0x0000001006067836 */ /* 0x000fe40000000000 */
[----:B--2---:R-:W-:-:S05]  /*15c0*/  IMAD.WIDE R16, R19, 0x4, R16 ;  /* 0x0000000413107825 */ /* 0x004fca00078e0210 */
[----:B---3--:R1:W-:Y:S01]  /*15d0*/  STG.E desc[UR6][R16.64], R15 ;  /* 0x0000000f10007986 */ /* 0x0083e2000c101906 */
[----:B------:R-:W-:Y:S05]  /*15e0*/  @!P1 BRA `(.L_x_25) ;  /* 0xfffffff400c89947 */ /* 0x000fea000383ffff */
[----:B------:R-:W-:-:S07]  /*15f0*/  MOV R21, R5 ;  /* 0x0000000500157202 */ /* 0x000fce0000000f00 */
.L_x_24:
[----:B------:R-:W-:-:S05]  /*1600*/  IMAD.MOV R10, RZ, RZ, -R26 ;  /* 0x000000ffff0a7224 */ /* 0x000fca00078e0a1a */
[----:B------:R-:W-:-:S13]  /*1610*/  ISETP.GT.AND P1, PT, R10, 0x4, PT ;  /* 0x000000040a00780c */ /* 0x000fda0003f24270 */
[----:B------:R-:W-:Y:S05]  /*1620*/  @!P1 BRA `(.L_x_26) ;  /* 0x0000000400289947 */ /* 0x000fea0003800000 */
[----:B------:R-:W2:Y:S01]  /*1630*/  LDG.E.64 R18, desc[UR6][R12.64] ;  /* 0x000000060c127981 */ /* 0x000ea2000c1e1b00 */
[----:B-1----:R-:W0:Y:S01]  /*1640*/  LDC.64 R14, c[0x0][0x380] ;  /* 0x0000e000ff0e7b82 */ /* 0x002e220000000a00 */
[----:B------:R-:W-:Y:S02]  /*1650*/  HFMA2 R10, -RZ, RZ, 0, 4.76837158203125e-07 ;  /* 0x00000008ff0a7431 */ /* 0x000fe400000001ff */
[----:B------:R-:W-:-:S03]  /*1660*/  IMAD.MOV.U32 R11, RZ, RZ, 0x0 ;  /* 0x00000000ff0b7424 */ /* 0x000fc600078e00ff */
[----:B------:R-:W-:-:S03]  /*1670*/  IMAD.WIDE R16, R4, 0x4, R10 ;  /* 0x0000000404107825 */ /* 0x000fc600078e020a */
[----:B--2---:R-:W-:-:S04]  /*1680*/  IADD3 R22, P0, PT, R16, R18, RZ ;  /* 0x0000001210167210 */ /* 0x004fc80007f1e0ff */
[----:B------:R-:W-:Y:S02]  /*1690*/  IADD3.X R23, PT, PT, R17, R19, RZ, P0, !PT ;  /* 0x0000001311177210 */ /* 0x000fe400007fe4ff */
[----:B0-----:R-:W2:Y:S04]  /*16a0*/  LDG.E.64 R18, desc[UR6][R14.64] ;  /* 0x000000060e127981 */ /* 0x001ea8000c1e1b00 */
[----:B------:R-:W3:Y:S01]  /*16b0*/  LDG.E R23, desc[UR6][R22.64+-0x8] ;  /* 0xfffff80616177981 */ /* 0x000ee2000c1e1900 */
[----:B--2---:R-:W-:-:S05]  /*16c0*/  IMAD.WIDE R28, R24, 0x4, R18 ;  /* 0x00000004181c7825 */ /* 0x004fca00078e0212 */
[----:B---3--:R0:W-:Y:S04]  /*16d0*/  STG.E desc[UR6][R28.64], R23 ;  /* 0x000000171c007986 */ /* 0x0081e8000c101906 */
[----:B------:R-:W2:Y:S04]  /*16e0*/  LDG.E.64 R18, desc[UR6][R12.64] ;  /* 0x000000060c127981 */ /* 0x000ea8000c1e1b00 */
[----:B------:R-:W3:Y:S01]  /*16f0*/  LDG.E.64 R20, desc[UR6][R14.64] ;  /* 0x000000060e147981 */ /* 0x000ee2000c1e1b00 */
[----:B--2---:R-:W-:-:S05]  /*1700*/  IADD3 R18, P0, PT, R16, R18, RZ ;  /* 0x0000001210127210 */ /* 0x004fca0007f1e0ff */
[----:B------:R-:W-:-:S05]  /*1710*/  IMAD.X R19, R17, 0x1, R19, P0 ;  /* 0x0000000111137824 */ /* 0x000fca00000e0613 */
[----:B------:R3:W2:Y:S02]  /*1720*/  LDG.E R27, desc[UR6][R18.64+-0x4] ;  /* 0xfffffc06121b7981 */ /* 0x0006a4000c1e1900 */
[----:B---3--:R-:W-:-:S05]  /*1730*/  IMAD.WIDE R18, R7, 0x4, R20 ;  /* 0x0000000407127825 */ /* 0x008fca00078e0214 */
[----:B--2---:R1:W-:Y:S04]  /*1740*/  STG.E desc[UR6][R18.64], R27 ;  /* 0x0000001b12007986 */ /* 0x0043e8000c101906 */
[----:B------:R-:W2:Y:S04]  /*1750*/  LDG.E.64 R20, desc[UR6][R12.64] ;  /* 0x000000060c147981 */ /* 0x000ea8000c1e1b00 */
[----:B0-----:R-:W3:Y:S01]  /*1760*/  LDG.E.64 R22, desc[UR6][R14.64] ;  /* 0x000000060e167981 */ /* 0x001ee2000c1e1b00 */
[----:B--2---:R-:W-:-:S04]  /*1770*/  IADD3 R20, P0, PT, R16, R20, RZ ;  /* 0x0000001410147210 */ /* 0x004fc80007f1e0ff */
[----:B------:R-:W-:-:S06]  /*1780*/  IADD3.X R21, PT, PT, R17, R21, RZ, P0, !PT ;  /* 0x0000001511157210 */ /* 0x000fcc00007fe4ff */
[----:B------:R-:W2:Y:S01]  /*1790*/  LDG.E R21, desc[UR6][R20.64] ;  /* 0x0000000614157981 */ /* 0x000ea2000c1e1900 */
[----:B---3--:R-:W-:-:S05]  /*17a0*/  IMAD.WIDE R28, R25, 0x4, R22 ;  /* 0x00000004191c7825 */ /* 0x008fca00078e0216 */
[----:B--2---:R0:W-:Y:S04]  /*17b0*/  STG.E desc[UR6][R28.64], R21 ;  /* 0x000000151c007986 */ /* 0x0041e8000c101906 */
[----:B------:R-:W2:Y:S02]  /*17c0*/  LDG.E.64 R22, desc[UR6][R12.64] ;  /* 0x000000060c167981 */ /* 0x000ea4000c1e1b00 */
[----:B--2---:R-:W-:-:S05]  /*17d0*/  IADD3 R22, P0, PT, R16, R22, RZ ;  /* 0x0000001610167210 */ /* 0x004fca0007f1e0ff */
[----:B------:R-:W-:Y:S02]  /*17e0*/  IMAD.X R23, R17, 0x1, R23, P0 ;  /* 0x0000000111177824 */ /* 0x000fe400000e0617 */
[----:B------:R-:W0:Y:S04]  /*17f0*/  LDG.E.64 R16, desc[UR6][R14.64] ;  /* 0x000000060e107981 */ /* 0x000e28000c1e1b00 */
[----:B-1----:R-:W2:Y:S01]  /*1800*/  LDG.E R27, desc[UR6][R22.64+0x4] ;  /* 0x00000406161b7981 */ /* 0x002ea2000c1e1900 */
[----:B0-----:R-:W-:-:S05]  /*1810*/  IMAD.WIDE R20, R6, 0x4, R16 ;  /* 0x0000000406147825 */ /* 0x001fca00078e0210 */
[----:B--2---:R0:W-:Y:S04]  /*1820*/  STG.E desc[UR6][R20.64], R27 ;  /* 0x0000001b14007986 */ /* 0x0041e8000c101906 */
[----:B------:R-:W2:Y:S01]  /*1830*/  LDG.E.64 R16, desc[UR6][R12.64] ;  /* 0x000000060c107981 */ /* 0x000ea2000c1e1b00 */
[----:B------:R-:W-:-:S05]  /*1840*/  IADD3 R19, PT, PT, R4, 0x4, RZ ;  /* 0x0000000404137810 */ /* 0x000fca0007ffe0ff */
[----:B------:R-:W-:Y:S02]  /*1850*/  IMAD.WIDE R18, R19, 0x4, R10 ;  /* 0x0000000413127825 */ /* 0x000fe400078e020a */
[----:B------:R-:W3:Y:S01]  /*1860*/  LDG.E.64 R10, desc[UR6][R14.64] ;  /* 0x000000060e0a7981 */ /* 0x000ee2000c1e1b00 */
[----:B--2---:R-:W-:-:S05]  /*1870*/  IADD3 R16, P0, PT, R18, R16, RZ ;  /* 0x0000001012107210 */ /* 0x004fca0007f1e0ff */
[----:B------:R-:W-:-:S06]  /*1880*/  IMAD.X R17, R19, 0x1, R17, P0 ;  /* 0x0000000113117824 */ /* 0x000fcc00000e0611 */
[----:B------:R-:W2:Y:S01]  /*1890*/  LDG.E R17, desc[UR6][R16.64+-0x8] ;  /* 0xfffff80610117981 */ /* 0x000ea2000c1e1900 */
[----:B------:R-:W-:-:S05]  /*18a0*/  IADD3 R29, PT, PT, R24, 0x4, RZ ;  /* 0x00000004181d7810 */ /* 0x000fca0007ffe0ff */
[----:B---3--:R-:W-:-:S05]  /*18b0*/  IMAD.WIDE R22, R29, 0x4, R10 ;  /* 0x000000041d167825 */ /* 0x008fca00078e020a */
[----:B--2---:R1:W-:Y:S04]  /*18c0*/  STG.E desc[UR6][R22.64], R17 ;  /* 0x0000001116007986 */ /* 0x0043e8000c101906 */
[----:B------:R-:W0:Y:S02]  /*18d0*/  LDG.E.64 R10, desc[UR6][R12.64] ;  /* 0x000000060c0a7981 */ /* 0x000e24000c1e1b00 */
[----:B0-----:R-:W-:-:S05]  /*18e0*/  IADD3 R20, P0, PT, R18, R10, RZ ;  /* 0x0000000a12147210 */ /* 0x001fca0007f1e0ff */
[----:B------:R-:W-:Y:S02]  /*18f0*/  IMAD.X R21, R19, 0x1, R11, P0 ;  /* 0x0000000113157824 */ /* 0x000fe400000e060b */
[----:B------:R-:W2:Y:S04]  /*1900*/  LDG.E.64 R10, desc[UR6][R14.64] ;  /* 0x000000060e0a7981 */ /* 0x000ea8000c1e1b00 */
[----:B------:R-:W3:Y:S01]  /*1910*/  LDG.E R21, desc[UR6][R20.64+-0x4] ;  /* 0xfffffc0614157981 */ /* 0x000ee2000c1e1900 */
[----:B------:R-:W-:-:S05]  /*1920*/  IADD3 R29, PT, PT, R7, 0x4, RZ ;  /* 0x00000004071d7810 */ /* 0x000fca0007ffe0ff */
[----:B--2---:R-:W-:-:S05]  /*1930*/  IMAD.WIDE R28, R29, 0x4, R10 ;  /* 0x000000041d1c7825 */ /* 0x004fca00078e020a */
[----:B---3--:R0:W-:Y:S04]  /*1940*/  STG.E desc[UR6][R28.64], R21 ;  /* 0x000000151c007986 */ /* 0x0081e8000c101906 */
[----:B------:R-:W2:Y:S04]  /*1950*/  LDG.E.64 R10, desc[UR6][R12.64] ;  /* 0x000000060c0a7981 */ /* 0x000ea8000c1e1b00 */
[----:B-1----:R-:W3:Y:S01]  /*1960*/  LDG.E.64 R16, desc[UR6][R14.64] ;  /* 0x000000060e107981 */ /* 0x002ee2000c1e1b00 */
[----:B--2---:R-:W-:-:S05]  /*1970*/  IADD3 R10, P0, PT, R18, R10, RZ ;  /* 0x0000000a120a7210 */ /* 0x004fca0007f1e0ff */
[----:B------:R-:W-:-:S06]  /*1980*/  IMAD.X R11, R19, 0x1, R11, P0 ;  /* 0x00000001130b7824 */ /* 0x000fcc00000e060b */
[----:B------:R-:W2:Y:S01]  /*1990*/  LDG.E R11, desc[UR6][R10.64] ;  /* 0x000000060a0b7981 */ /* 0x000ea2000c1e1900 */
[----:B------:R-:W-:-:S05]  /*19a0*/  IADD3 R23, PT, PT, R25, 0x4, RZ ;  /* 0x0000000419177810 */ /* 0x000fca0007ffe0ff */
[----:B---3--:R-:W-:-:S05]  /*19b0*/  IMAD.WIDE R22, R23, 0x4, R16 ;  /* 0x0000000417167825 */ /* 0x008fca00078e0210 */
[----:B--2---:R2:W-:Y:S04]  /*19c0*/  STG.E desc[UR6][R22.64], R11 ;  /* 0x0000000b16007986 */ /* 0x0045e8000c101906 */
[----:B------:R-:W3:Y:S02]  /*19d0*/  LDG.E.64 R16, desc[UR6][R12.64] ;  /* 0x000000060c107981 */ /* 0x000ee4000c1e1b00 */
[----:B---3--:R-:W-:-:S05]  /*19e0*/  IADD3 R16, P0, PT, R18, R16, RZ ;  /* 0x0000001012107210 */ /* 0x008fca0007f1e0ff */
[----:B------:R-:W-:Y:S02]  /*19f0*/  IMAD.X R17, R19, 0x1, R17, P0 ;  /* 0x0000000113117824 */ /* 0x000fe400000e0611 */
[----:B------:R-:W3:Y:S04]  /*1a00*/  LDG.E.64 R18, desc[UR6][R14.64] ;  /* 0x000000060e127981 */ /* 0x000ee8000c1e1b00 */
[----:B------:R-:W4:Y:S01]  /*1a10*/  LDG.E R17, desc[UR6][R16.64+0x4] ;  /* 0x0000040610117981 */ /* 0x000f22000c1e1900 */
[----:B0-----:R-:W-:Y:S01]  /*1a20*/  IADD3 R21, PT, PT, R6, 0x4, RZ ;  /* 0x0000000406157810 */ /* 0x001fe20007ffe0ff */
[----:B------:R-:W-:Y:S01]  /*1a30*/  VIADD R26, R26, 0x8 ;  /* 0x000000081a1a7836 */ /* 0x000fe20000000000 */
[----:B------:R-:W-:Y:S01]  /*1a40*/  PLOP3.LUT P0, PT, PT, PT, PT, 0x8, 0x80 ;  /* 0x000000000080781c */ /* 0x000fe20003f0e170 */
[----:B------:R-:W-:Y:S01]  /*1a50*/  VIADD R4, R4, 0x8 ;  /* 0x0000000804047836 */ /* 0x000fe20000000000 */
[----:B------:R-:W-:Y:S01]  /*1a60*/  IADD3 R24, PT, PT, R24, 0x8, RZ ;  /* 0x0000000818187810 */ /* 0x000fe20007ffe0ff */
[----:B------:R-:W-:Y:S01]  /*1a70*/  VIADD R7, R7, 0x8 ;  /* 0x0000000807077836 */ /* 0x000fe20000000000 */
[----:B------:R-:W-:Y:S01]  /*1a80*/  IADD3 R25, PT, PT, R25, 0x8, RZ ;  /* 0x0000000819197810 */ /* 0x000fe20007ffe0ff */
[----:B------:R-:W-:-:S02]  /*1a90*/  VIADD R6, R6, 0x8 ;  /* 0x0000000806067836 */ /* 0x000fc40000000000 */
[----:B---3--:R-:W-:-:S05]  /*1aa0*/  IMAD.WIDE R18, R21, 0x4, R18 ;  /* 0x0000000415127825 */ /* 0x008fca00078e0212 */
[----:B----4-:R2:W-:Y:S01]  /*1ab0*/  STG.E desc[UR6][R18.64], R17 ;  /* 0x0000001112007986 */ /* 0x0105e2000c101906 */
[----:B------:R-:W-:-:S07]  /*1ac0*/  MOV R21, R5 ;  /* 0x0000000500157202 */ /* 0x000fce0000000f00 */
.L_x_26:
[----:B------:R-:W-:-:S13]  /*1ad0*/  ISETP.NE.OR P0, PT, R26, RZ, P0 ;  /* 0x000000ff1a00720c */ /* 0x000fda0000705670 */
[----:B------:R-:W-:Y:S05]  /*1ae0*/  @!P0 BRA `(.L_x_22) ;  /* 0x0000000000a48947 */ /* 0x000fea0003800000 */
.L_x_23:
[----:B-12---:R-:W0:Y:S02]  /*1af0*/  LDC.64 R10, c[0x0][0x380] ;  /* 0x0000e000ff0a7b82 */ /* 0x006e240000000a00 */
.L_x_27:
[----:B-1----:R-:W2:Y:S01]  /*1b00*/  LDG.E.64 R16, desc[UR6][R12.64] ;  /* 0x000000060c107981 */ /* 0x002ea2000c1e1b00 */
        /* <DEDUP_REMOVED lines=9> */
[----:B------:R-:W2:Y:S02]  /*1ba0*/  LDG.E.64 R16, desc[UR6][R12.64] ;  /* 0x000000060c107981 */ /* 0x000ea4000c1e1b00 */
[----:B--2---:R-:W-:-:S05]  /*1bb0*/  IADD3 R20, P0, PT, R16, R14, RZ ;  /* 0x0000000e10147210 */ /* 0x004fca0007f1e0ff */
[----:B------:R-:W-:Y:S02]  /*1bc0*/  IMAD.X R21, R17, 0x1, R15, P0 ;  /* 0x0000000111157824 */ /* 0x000fe400000e060f */
[----:B------:R-:W2:Y:S04]  /*1bd0*/  LDG.E.64 R16, desc[UR6][R10.64] ;  /* 0x000000060a107981 */ /* 0x000ea8000c1e1b00 */
[----:B------:R-:W3:Y:S01]  /*1be0*/  LDG.E R21, desc[UR6][R20.64+-0x4] ;  /* 0xfffffc0614157981 */ /* 0x000ee2000c1e1900 */
[----:B--2---:R-:W-:-:S05]  /*1bf0*/  IMAD.WIDE R28, R7, 0x4, R16 ;  /* 0x00000004071c7825 */ /* 0x004fca00078e0210 */
[----:B---3--:R1:W-:Y:S04]  /*1c00*/  STG.E desc[UR6][R28.64], R21 ;  /* 0x000000151c007986 */ /* 0x0083e8000c101906 */
        /* <DEDUP_REMOVED lines=10> */
[----:B------:R-:W2:Y:S04]  /*1cb0*/  LDG.E.64 R18, desc[UR6][R10.64] ;  /* 0x000000060a127981 */ /* 0x000ea8000c1e1b00 */
[----:B------:R-:W3:Y:S01]  /*1cc0*/  LDG.E R15, desc[UR6][R14.64+0x4] ;  /* 0x000004060e0f7981 */ /* 0x000ee2000c1e1900 */
[----:B------:R-:W-:-:S04]  /*1cd0*/  IADD3 R26, PT, PT, R26, 0x4, RZ ;  /* 0x000000041a1a7810 */ /* 0x000fc80007ffe0ff */
[----:B------:R-:W-:Y:S01]  /*1ce0*/  ISETP.NE.AND P0, PT, R26, RZ, PT ;  /* 0x000000ff1a00720c */ /* 0x000fe20003f05270 */
[----:B------:R-:W-:Y:S01]  /*1cf0*/  VIADD R4, R4, 0x4 ;  /* 0x0000000404047836 */ /* 0x000fe20000000000 */
[----:B------:R-:W-:Y:S01]  /*1d00*/  IADD3 R24, PT, PT, R24, 0x4, RZ ;  /* 0x0000000418187810 */ /* 0x000fe20007ffe0ff */
[----:B------:R-:W-:Y:S01]  /*1d10*/  VIADD R7, R7, 0x4 ;  /* 0x0000000407077836 */ /* 0x000fe20000000000 */
[----:B------:R-:W-:Y:S01]  /*1d20*/  IADD3 R25, PT, PT, R25, 0x4, RZ ;  /* 0x0000000419197810 */ /* 0x000fe20007ffe0ff */
[----:B--2---:R-:W-:-:S05]  /*1d30*/  IMAD.WIDE R18, R6, 0x4, R18 ;  /* 0x0000000406127825 */ /* 0x004fca00078e0212 */
[----:B---3--:R1:W-:Y:S01]  /*1d40*/  STG.E desc[UR6][R18.64], R15 ;  /* 0x0000000f12007986 */ /* 0x0083e2000c101906 */
[----:B------:R-:W-:Y:S02]  /*1d50*/  IADD3 R6, PT, PT, R6, 0x4, RZ ;  /* 0x0000000406067810 */ /* 0x000fe40007ffe0ff */
[----:B------:R-:W-:Y:S05]  /*1d60*/  @P0 BRA `(.L_x_27) ;  /* 0xfffffffc00640947 */ /* 0x000fea000383ffff */
[----:B-1----:R-:W-:-:S07]  /*1d70*/  IMAD.MOV.U32 R21, RZ, RZ, R5 ;  /* 0x000000ffff157224 */ /* 0x002fce00078e0005 */
.L_x_22:
[----:B-1----:R-:W-:-:S04]  /*1d80*/  LOP3.LUT R16, R3, 0x3, RZ, 0xc0, !PT ;  /* 0x0000000303107812 */ /* 0x002fc800078ec0ff */
[----:B------:R-:W-:-:S13]  /*1d90*/  ISETP.NE.AND P0, PT, R16, RZ, PT ;  /* 0x000000ff1000720c */ /* 0x000fda0003f05270 */
[----:B------:R-:W-:Y:S05]  /*1da0*/  @!P0 BRA `(.L_x_21) ;  /* 0x00000000006c8947 */ /* 0x000fea0003800000 */
[----:B--2---:R-:W2:Y:S01]  /*1db0*/  LDG.E.64 R10, desc[UR6][R12.64] ;  /* 0x000000060c0a7981 */ /* 0x004ea2000c1e1b00 */
[----:B------:R-:W0:Y:S01]  /*1dc0*/  LDC.64 R4, c[0x0][0x380] ;  /* 0x0000e000ff047b82 */ /* 0x000e220000000a00 */
[----:B------:R-:W-:Y:S02]  /*1dd0*/  IADD3 R7, PT, PT, R21, R2, RZ ;  /* 0x0000000215077210 */ /* 0x000fe40007ffe0ff */
[----:B0-----:R-:W3:Y:S03]  /*1de0*/  LDG.E.64 R14, desc[UR6][R4.64] ;  /* 0x00000006040e7981 */ /* 0x001ee6000c1e1b00 */
[----:B--2---:R-:W-:-:S06]  /*1df0*/  IMAD.WIDE R10, R7, 0x4, R10 ;  /* 0x00000004070a7825 */ /* 0x004fcc00078e020a */
[----:B------:R-:W2:Y:S01]  /*1e00*/  LDG.E R11, desc[UR6][R10.64] ;  /* 0x000000060a0b7981 */ /* 0x000ea2000c1e1900 */
[----:B------:R-:W-:Y:S02]  /*1e10*/  IADD3 R6, PT, PT, R7, R8, RZ ;  /* 0x0000000807067210 */ /* 0x000fe40007ffe0ff */
[----:B------:R-:W-:-:S03]  /*1e20*/  ISETP.NE.AND P0, PT, R16, 0x1, PT ;  /* 0x000000011000780c */ /* 0x000fc60003f05270 */
[----:B---3--:R-:W-:-:S05]  /*1e30*/  IMAD.WIDE R14, R6, 0x4, R14 ;  /* 0x00000004060e7825 */ /* 0x008fca00078e020e */
[----:B--2---:R0:W-:Y:S05]  /*1e40*/  STG.E desc[UR6][R14.64], R11 ;  /* 0x0000000b0e007986 */ /* 0x0041ea000c101906 */
[----:B------:R-:W-:Y:S05]  /*1e50*/  @!P0 BRA `(.L_x_21) ;  /* 0x0000000000408947 */ /* 0x000fea0003800000 */
[----:B0-----:R-:W2:Y:S04]  /*1e60*/  LDG.E.64 R10, desc[UR6][R12.64] ;  /* 0x000000060c0a7981 */ /* 0x001ea8000c1e1b00 */
[----:B------:R-:W3:Y:S01]  /*1e70*/  LDG.E.64 R14, desc[UR6][R4.64] ;  /* 0x00000006040e7981 */ /* 0x000ee2000c1e1b00 */
[----:B--2---:R-:W-:-:S06]  /*1e80*/  IMAD.WIDE R10, R7, 0x4, R10 ;  /* 0x00000004070a7825 */ /* 0x004fcc00078e020a */
[----:B------:R-:W2:Y:S01]  /*1e90*/  LDG.E R11, desc[UR6][R10.64+0x4] ;  /* 0x000004060a0b7981 */ /* 0x000ea2000c1e1900 */
[----:B------:R-:W-:Y:S01]  /*1ea0*/  VIADD R17, R6, 0x1 ;  /* 0x0000000106117836 */ /* 0x000fe20000000000 */
[----:B------:R-:W-:-:S03]  /*1eb0*/  ISETP.NE.AND P0, PT, R16, 0x2, PT ;  /* 0x000000021000780c */ /* 0x000fc60003f05270 */
[----:B---3--:R-:W-:-:S05]  /*1ec0*/  IMAD.WIDE R14, R17, 0x4, R14 ;  /* 0x00000004110e7825 */ /* 0x008fca00078e020e */
[----:B--2---:R1:W-:Y:S05]  /*1ed0*/  STG.E desc[UR6][R14.64], R11 ;  /* 0x0000000b0e007986 */ /* 0x0043ea000c101906 */
[----:B------:R-:W-:Y:S05]  /*1ee0*/  @!P0 BRA `(.L_x_21) ;  /* 0x00000000001c8947 */ /* 0x000fea0003800000 */
[----:B-1----:R-:W2:Y:S04]  /*1ef0*/  LDG.E.64 R10, desc[UR6][R12.64] ;  /* 0x000000060c0a7981 */ /* 0x002ea8000c1e1b00 */
[----:B------:R-:W3:Y:S01]  /*1f00*/  LDG.E.64 R4, desc[UR6][R4.64] ;  /* 0x0000000604047981 */ /* 0x000ee2000c1e1b00 */
[----:B--2---:R-:W-:-:S06]  /*1f10*/  IMAD.WIDE R10, R7, 0x4, R10 ;  /* 0x00000004070a7825 */ /* 0x004fcc00078e020a */
[----:B------:R-:W2:Y:S01]  /*1f20*/  LDG.E R11, desc[UR6][R10.64+0x8] ;  /* 0x000008060a0b7981 */ /* 0x000ea2000c1e1900 */
[----:B------:R-:W-:-:S05]  /*1f30*/  IADD3 R7, PT, PT, R6, 0x2, RZ ;  /* 0x0000000206077810 */ /* 0x000fca0007ffe0ff */
[----:B---3--:R-:W-:-:S05]  /*1f40*/  IMAD.WIDE R6, R7, 0x4, R4 ;  /* 0x0000000407067825 */ /* 0x008fca00078e0204 */
[----:B--2---:R3:W-:Y:S02]  /*1f50*/  STG.E desc[UR6][R6.64], R11 ;  /* 0x0000000b06007986 */ /* 0x0047e4000c101906 */
.L_x_21:
[----:B------:R-:W-:Y:S01]  /*1f60*/  IADD3 R0, PT, PT, R0, UR4, RZ ;  /* 0x0000000400007c10 */ /* 0x000fe2000fffe0ff */
[----:B------:R-:W-:-:S03]  /*1f70*/  IMAD R2, R3, UR4, R2 ;  /* 0x0000000403027c24 */ /* 0x000fc6000f8e0202 */
[----:B------:R-:W-:-:S13]  /*1f80*/  ISETP.GE.AND P0, PT, R0, R9, PT ;  /* 0x000000090000720c */ /* 0x000fda0003f06270 */
[----:B------:R-:W-:Y:S05]  /*1f90*/  @!P0 BRA `(.L_x_28) ;  /* 0xffffffec00108947 */ /* 0x000fea000383ffff */
[----:B------:R-:W-:Y:S05]  /*1fa0*/  EXIT ;  /* 0x000000000000794d */ /* 0x000fea0003800000 */
.L_x_29:
        /* <DEDUP_REMOVED lines=13> */
.L_x_41:


//--------------------- .text._Z15copy_cuda_firstIiEvP6TensorIT_EPS3_i --------------------------
	.section	.text._Z15copy_cuda_firstIiEvP6TensorIT_EPS3_i,"ax",@progbits
	.align	128
        .global         _Z15copy_cuda_firstIiEvP6TensorIT_EPS3_i
        .type           _Z15copy_cuda_firstIiEvP6TensorIT_EPS3_i,@function
        .size           _Z15copy_cuda_firstIiEvP6TensorIT_EPS3_i,(.L_x_42 - _Z15copy_cuda_firstIiEvP6TensorIT_EPS3_i)
        .other          _Z15copy_cuda_firstIiEvP6TensorIT_EPS3_i,@"STO_CUDA_ENTRY STV_DEFAULT"
_Z15copy_cuda_firstIiEvP6TensorIT_EPS3_i:
.text._Z15copy_cuda_firstIiEvP6TensorIT_EPS3_i:
[----:B------:R-:W0:Y:S01]  /*0000*/  LDC R1, c[0x0][0x37c] ;  /* 0x0000df00ff017b82 */ /* 0x000e220000000800 */
[----:B------:R-:W1:Y:S01]  /*0010*/  S2R R16, SR_TID.X ;  /* 0x0000000000107919 */ /* 0x000e620000002100 */
[----:B------:R-:W2:Y:S01]  /*0020*/  LDCU UR4, c[0x0][0x2f8] ;  /* 0x00005f00ff0477ac */ /* 0x000ea20008000800 */
[----:B0-----:R-:W-:Y:S01]  /*0030*/  VIADD R1, R1, 0xfffffff8 ;  /* 0xfffffff801017836 */ /* 0x001fe20000000000 */
[----:B------:R-:W0:Y:S01]  /*0040*/  S2R R2, SR_CTAID.X ;  /* 0x0000000000027919 */ /* 0x000e220000002500 */
[----:B------:R-:W3:Y:S01]  /*0050*/  LDCU UR5, c[0x0][0x2fc] ;  /* 0x00005f80ff0577ac */ /* 0x000ee20008000800 */
[----:B------:R-:W4:Y:S02]  /*0060*/  LDCU.64 UR36, c[0x0][0x358] ;  /* 0x00006b00ff2477ac */ /* 0x000f240008000a00 */
[----:B--2---:R-:W-:-:S05]  /*0070*/  IADD3 R6, P1, PT, R1, UR4, RZ ;  /* 0x0000000401067c10 */ /* 0x004fca000ff3e0ff */
[----:B---3--:R-:W-:Y:S01]  /*0080*/  IMAD.X R7, RZ, RZ, UR5, P1 ;  /* 0x00000005ff077e24 */ /* 0x008fe200088e06ff */
[----:B-1----:R-:W-:-:S13]  /*0090*/  ISETP.NE.AND P0, PT, R16, RZ, PT ;  /* 0x000000ff1000720c */ /* 0x002fda0003f05270 */
[----:B0---4-:R-:W-:Y:S05]  /*00a0*/  @P0 BRA `(.L_x_30) ;  /* 0x0000000400480947 */ /* 0x011fea0003800000 */
[----:B------:R-:W0:Y:S01]  /*00b0*/  S2UR UR5, SR_CgaCtaId ;  /* 0x00000000000579c3 */ /* 0x000e220000008800 */
[----:B------:R-:W-:Y:S01]  /*00c0*/  ISETP.NE.AND P0, PT, R2, RZ, PT ;  /* 0x000000ff0200720c */ /* 0x000fe20003f05270 */
[----:B------:R-:W-:Y:S01]  /*00d0*/  UMOV UR4, 0x400 ;  /* 0x0000040000047882 */ /* 0x000fe20000000000 */
[----:B------:R-:W-:Y:S01]  /*00e0*/  HFMA2 R3, -RZ, RZ, 0, 0 ;  /* 0x00000000ff037431 */ /* 0x000fe200000001ff */
[----:B0-----:R-:W-:-:S09]  /*00f0*/  ULEA UR4, UR5, UR4, 0x18 ;  /* 0x0000000405047291 */ /* 0x001fd2000f8ec0ff */
[----:B------:R-:W-:Y:S01]  /*0100*/  STS [UR4], RZ ;  /* 0x000000ffff007988 */ /* 0x000fe20008000804 */
[----:B------:R-:W-:Y:S05]  /*0110*/  @!P0 BRA `(.L_x_31) ;  /* 0x00000004000c8947 */ /* 0x000fea0003800000 */
[C---:B------:R-:W-:Y:S01]  /*0120*/  ISETP.GE.U32.AND P1, PT, R2.reuse, 0x4, PT ;  /* 0x000000040200780c */ /* 0x040fe20003f26070 */
[----:B------:R-:W-:Y:S01]  /*0130*/  IMAD.MOV.U32 R9, RZ, RZ, RZ ;  /* 0x000000ffff097224 */ /* 0x000fe200078e00ff */
[----:B------:R-:W-:Y:S01]  /*0140*/  LOP3.LUT R8, R2, 0x3, RZ, 0xc0, !PT ;  /* 0x0000000302087812 */ /* 0x000fe200078ec0ff */
[----:B------:R-:W-:-:S03]  /*0150*/  IMAD.MOV.U32 R3, RZ, RZ, RZ ;  /* 0x000000ffff037224 */ /* 0x000fc600078e00ff */
[----:B------:R-:W-:-:S07]  /*0160*/  ISETP.NE.AND P0, PT, R8, RZ, PT ;  /* 0x000000ff0800720c */ /* 0x000fce0003f05270 */
[----:B------:R-:W-:Y:S06]  /*0170*/  @!P1 BRA `(.L_x_32) ;  /* 0x0000000000a49947 */ /* 0x000fec0003800000 */
[----:B------:R-:W0:Y:S01]  /*0180*/  LDCU.64 UR6, c[0x0][0x388] ;  /* 0x00007100ff0677ac */ /* 0x000e220008000a00 */
[----:B------:R-:W-:Y:S02]  /*0190*/  LOP3.LUT R9, R2, 0x7ffffffc, RZ, 0xc0, !PT ;  /* 0x7ffffffc02097812 */ /* 0x000fe400078ec0ff */
[----:B------:R-:W-:-:S03]  /*01a0*/  MOV R3, RZ ;  /* 0x000000ff00037202 */ /* 0x000fc60000000f00 */
[----:B------:R-:W-:Y:S01]  /*01b0*/  IMAD.MOV R0, RZ, RZ, -R9 ;  /* 0x000000ffff007224 */ /* 0x000fe200078e0a09 */
[----:B0-----:R-:W-:-:S04]  /*01c0*/  UIADD3 UR5, UP0, UPT, UR6, 0x10, URZ ;  /* 0x0000001006057890 */ /* 0x001fc8000ff1e0ff */
[----:B------:R-:W-:Y:S02]  /*01d0*/  UIADD3.X UR6, UPT, UPT, URZ, UR7, URZ, UP0, !UPT ;  /* 0x00000007ff067290 */ /* 0x000fe400087fe4ff */
[----:B------:R-:W-:-:S04]  /*01e0*/  IMAD.U32 R4, RZ, RZ, UR5 ;  /* 0x00000005ff047e24 */ /* 0x000fc8000f8e00ff */
[----:B------:R-:W-:-:S07]  /*01f0*/  MOV R5, UR6 ;  /* 0x0000000600057c02 */ /* 0x000fce0008000f00 */
.L_x_33:
[----:B------:R-:W2:Y:S04]  /*0200*/  LDG.E.64 R10, desc[UR36][R4.64+-0x10] ;  /* 0xfffff024040a7981 */ /* 0x000ea8000c1e1b00 */
[----:B------:R-:W3:Y:S04]  /*0210*/  LDG.E.64 R18, desc[UR36][R4.64+-0x8] ;  /* 0xfffff82404127981 */ /* 0x000ee8000c1e1b00 */
[----:B------:R-:W4:Y:S04]  /*0220*/  LDG.E.64 R24, desc[UR36][R4.64] ;  /* 0x0000002404187981 */ /* 0x000f28000c1e1b00 */
[----:B--2---:R-:W2:Y:S04]  /*0230*/  LD.E.64 R12, desc[UR36][R10.64+0x8] ;  /* 0x000008240a0c7980 */ /* 0x004ea8000c101b00 */
[----:B------:R-:W5:Y:S04]  /*0240*/  LD.E.64 R14, desc[UR36][R10.64+0x10] ;  /* 0x000010240a0e7980 */ /* 0x000f68000c101b00 */
[----:B--2---:R-:W2:Y:S04]  /*0250*/  LD.E R12, desc[UR36][R12.64] ;  /* 0x000000240c0c7980 */ /* 0x004ea8000c101900 */
[----:B-----5:R-:W2:Y:S02]  /*0260*/  LD.E R14, desc[UR36][R14.64] ;  /* 0x000000240e0e7980 */ /* 0x020ea4000c101900 */
[----:B-12---:R-:W-:-:S02]  /*0270*/  IMAD R3, R12, R14, R3 ;  /* 0x0000000e0c037224 */ /* 0x006fc400078e0203 */
[----:B------:R-:W2:Y:S04]  /*0280*/  LDG.E.64 R14, desc[UR36][R4.64+0x8] ;  /* 0x00000824040e7981 */ /* 0x000ea8000c1e1b00 */
[----:B------:R0:W-:Y:S04]  /*0290*/  STS [UR4], R3 ;  /* 0x00000003ff007988 */ /* 0x0001e80008000804 */
[----:B---3--:R-:W3:Y:S04]  /*02a0*/  LD.E.64 R20, desc[UR36][R18.64+0x8] ;  /* 0x0000082412147980 */ /* 0x008ee8000c101b00 */
[----:B------:R-:W5:Y:S04]  /*02b0*/  LD.E.64 R22, desc[UR36][R18.64+0x10] ;  /* 0x0000102412167980 */ /* 0x000f68000c101b00 */
[----:B---3--:R-:W3:Y:S04]  /*02c0*/  LD.E R20, desc[UR36][R20.64] ;  /* 0x0000002414147980 */ /* 0x008ee8000c101900 */
[----:B-----5:R-:W3:Y:S02]  /*02d0*/  LD.E R22, desc[UR36][R22.64] ;  /* 0x0000002416167980 */ /* 0x020ee4000c101900 */
[----:B---3--:R-:W-:-:S05]  /*02e0*/  IMAD R17, R20, R22, R3 ;  /* 0x0000001614117224 */ /* 0x008fca00078e0203 */
[----:B------:R1:W-:Y:S04]  /*02f0*/  STS [UR4], R17 ;  /* 0x00000011ff007988 */ /* 0x0003e80008000804 */
[----:B----4-:R-:W3:Y:S04]  /*0300*/  LD.E.64 R10, desc[UR36][R24.64+0x8] ;  /* 0x00000824180a7980 */ /* 0x010ee8000c101b00 */
[----:B------:R-:W4:Y:S04]  /*0310*/  LD.E.64 R12, desc[UR36][R24.64+0x10] ;  /* 0x00001024180c7980 */ /* 0x000f28000c101b00 */
[----:B---3--:R-:W3:Y:S04]  /*0320*/  LD.E R10, desc[UR36][R10.64] ;  /* 0x000000240a0a7980 */ /* 0x008ee8000c101900 */
[----:B----4-:R-:W3:Y:S02]  /*0330*/  LD.E R12, desc[UR36][R12.64] ;  /* 0x000000240c0c7980 */ /* 0x010ee4000c101900 */
[----:B---3--:R-:W-:-:S05]  /*0340*/  IMAD R26, R10, R12, R17 ;  /* 0x0000000c0a1a7224 */ /* 0x008fca00078e0211 */
[----:B------:R1:W-:Y:S04]  /*0350*/  STS [UR4], R26 ;  /* 0x0000001aff007988 */ /* 0x0003e80008000804 */
[----:B--2---:R-:W2:Y:S04]  /*0360*/  LD.E.64 R18, desc[UR36][R14.64+0x8] ;  /* 0x000008240e127980 */ /* 0x004ea8000c101b00 */
[----:B------:R-:W3:Y:S01]  /*0370*/  LD.E.64 R20, desc[UR36][R14.64+0x10] ;  /* 0x000010240e147980 */ /* 0x000ee2000c101b00 */
[----:B------:R-:W-:-:S03]  /*0380*/  VIADD R0, R0, 0x4 ;  /* 0x0000000400007836 */ /* 0x000fc60000000000 */
[----:B--2---:R-:W0:Y:S04]  /*0390*/  LD.E R19, desc[UR36][R18.64] ;  /* 0x0000002412137980 */ /* 0x004e28000c101900 */
[----:B---3--:R-:W0:Y:S01]  /*03a0*/  LD.E R20, desc[UR36][R20.64] ;  /* 0x0000002414147980 */ /* 0x008e22000c101900 */
[----:B------:R-:W-:Y:S02]  /*03b0*/  ISETP.NE.AND P1, PT, R0, RZ, PT ;  /* 0x000000ff0000720c */ /* 0x000fe40003f25270 */
[----:B------:R-:W-:-:S04]  /*03c0*/  IADD3 R4, P2, PT, R4, 0x20, RZ ;  /* 0x0000002004047810 */ /* 0x000fc80007f5e0ff */
[----:B------:R-:W-:Y:S01]  /*03d0*/  IADD3.X R5, PT, PT, RZ, R5, RZ, P2, !PT ;  /* 0x00000005ff057210 */ /* 0x000fe200017fe4ff */
[----:B0-----:R-:W-:-:S05]  /*03e0*/  IMAD R3, R19, R20, R26 ;  /* 0x0000001413037224 */ /* 0x001fca00078e021a */
[----:B------:R1:W-:Y:S01]  /*03f0*/  STS [UR4], R3 ;  /* 0x00000003ff007988 */ /* 0x0003e20008000804 */
[----:B------:R-:W-:Y:S05]  /*0400*/  @P1 BRA `(.L_x_33) ;  /* 0xfffffffc007c1947 */ /* 0x000fea000383ffff */
.L_x_32:
[----:B------:R-:W-:Y:S05]  /*0410*/  @!P0 BRA `(.L_x_31) ;  /* 0x00000000004c8947 */ /* 0x000fea0003800000 */
[----:B------:R-:W0:Y:S01]  /*0420*/  LDC.64 R4, c[0x0][0x388] ;  /* 0x0000e200ff047b82 */ /* 0x000e220000000a00 */
[----:B------:R-:W-:Y:S02]  /*0430*/  IMAD.MOV R0, RZ, RZ, -R8 ;  /* 0x000000ffff007224 */ /* 0x000fe400078e0a08 */
[----:B0-----:R-:W-:-:S04]  /*0440*/  IMAD.WIDE.U32 R4, R9, 0x8, R4 ;  /* 0x0000000809047825 */ /* 0x001fc800078e0004 */
[----:B------:R-:W-:Y:S01]  /*0450*/  IMAD.MOV.U32 R13, RZ, RZ, R5 ;  /* 0x000000ffff0d7224 */ /* 0x000fe200078e0005 */
[----:B------:R-:W-:-:S07]  /*0460*/  MOV R12, R4 ;  /* 0x00000004000c7202 */ /* 0x000fce0000000f00 */
.L_x_34:
[----:B------:R-:W-:Y:S01]  /*0470*/  MOV R4, R12 ;  /* 0x0000000c00047202 */ /* 0x000fe20000000f00 */
[----:B------:R-:W-:-:S06]  /*0480*/  IMAD.MOV.U32 R5, RZ, RZ, R13 ;  /* 0x000000ffff057224 */ /* 0x000fcc00078e000d */
[----:B------:R-:W2:Y:S04]  /*0490*/  LDG.E.64 R4, desc[UR36][R4.64] ;  /* 0x0000002404047981 */ /* 0x000ea8000c1e1b00 */
[----:B--2---:R-:W2:Y:S04]  /*04a0*/  LD.E.64 R8, desc[UR36][R4.64+0x8] ;  /* 0x0000082404087980 */ /* 0x004ea8000c101b00 */
[----:B------:R-:W3:Y:S01]  /*04b0*/  LD.E.64 R10, desc[UR36][R4.64+0x10] ;  /* 0x00001024040a7980 */ /* 0x000ee2000c101b00 */
[----:B------:R-:W-:-:S03]  /*04c0*/  IADD3 R0, PT, PT, R0, 0x1, RZ ;  /* 0x0000000100007810 */ /* 0x000fc60007ffe0ff */
[----:B--2---:R-:W1:Y:S04]  /*04d0*/  LD.E R8, desc[UR36][R8.64] ;  /* 0x0000002408087980 */ /* 0x004e68000c101900 */
[----:B---3--:R-:W1:Y:S01]  /*04e0*/  LD.E R10, desc[UR36][R10.64] ;  /* 0x000000240a0a7980 */ /* 0x008e62000c101900 */
[----:B------:R-:W-:Y:S02]  /*04f0*/  ISETP.NE.AND P0, PT, R0, RZ, PT ;  /* 0x000000ff0000720c */ /* 0x000fe40003f05270 */
[----:B------:R-:W-:-:S05]  /*0500*/  IADD3 R12, P1, PT, R12, 0x8, RZ ;  /* 0x000000080c0c7810 */ /* 0x000fca0007f3e0ff */
[----:B------:R-:W-:Y:S02]  /*0510*/  IMAD.X R13, RZ, RZ, R13, P1 ;  /* 0x000000ffff0d7224 */ /* 0x000fe400008e060d */
[----:B01----:R-:W-:-:S05]  /*0520*/  IMAD R3, R8, R10, R3 ;  /* 0x0000000a08037224 */ /* 0x003fca00078e0203 */
[----:B------:R0:W-:Y:S01]  /*0530*/  STS [UR4], R3 ;  /* 0x00000003ff007988 */ /* 0x0001e20008000804 */
[----:B------:R-:W-:Y:S05]  /*0540*/  @P0 BRA `(.L_x_34) ;  /* 0xfffffffc00c80947 */ /* 0x000fea000383ffff */
.L_x_31:
[----:B------:R-:W-:Y:S01]  /*0550*/  MOV R0, 0x0 ;  /* 0x0000000000007802 */ /* 0x000fe20000000f00 */
[----:B------:R2:W-:Y:S01]  /*0560*/  STL.64 [R1], R2 ;  /* 0x0000000201007387 */ /* 0x0005e20000100a00 */
[----:B------:R-:W3:Y:S02]  /*0570*/  LDCU.64 UR4, c[0x4][0x8] ;  /* 0x01000100ff0477ac */ /* 0x000ee40008000a00 */
[----:B------:R2:W4:Y:S01]  /*0580*/  LDC.64 R8, c[0x4][R0] ;  /* 0x0100000000087b82 */ /* 0x0005220000000a00 */
[----:B---3--:R-:W-:Y:S01]  /*0590*/  MOV R4, UR4 ;  /* 0x0000000400047c02 */ /* 0x008fe20008000f00 */
[----:B--2---:R-:W-:-:S07]  /*05a0*/  IMAD.U32 R5, RZ, RZ, UR5 ;  /* 0x00000005ff057e24 */ /* 0x004fce000f8e00ff */
[----:B------:R-:W-:-:S07]  /*05b0*/  LEPC R20, `(.L_x_30) ;  /* 0x000000001014794e */ /* 0x000fce0000000000 */
[----:B01--4-:R-:W-:Y:S05]  /*05c0*/  CALL.ABS.NOINC R8 ;  /* 0x0000000008007343 */ /* 0x013fea0003c00000 */
.L_x_30:
[----:B------:R-:W-:Y:S05]  /*05d0*/  WARPSYNC.ALL ;  /* 0x0000000000007948 */ /* 0x000fea0003800000 */
[----:B------:R-:W0:Y:S02]  /*05e0*/  LDC.64 R4, c[0x0][0x388] ;  /* 0x0000e200ff047b82 */ /* 0x000e240000000a00 */
[----:B0-----:R-:W-:-:S06]  /*05f0*/  IMAD.WIDE.U32 R2, R2, 0x8, R4 ;  /* 0x0000000802027825 */ /* 0x001fcc00078e0004 */
[----:B------:R-:W-:Y:S06]  /*0600*/  BAR.SYNC.DEFER_BLOCKING 0x0 ;  /* 0x0000000000007b1d */ /* 0x000fec0000010000 */
[----:B------:R-:W2:Y:S04]  /*0610*/  LDG.E.64 R2, desc[UR36][R2.64] ;  /* 0x0000002402027981 */ /* 0x000ea8000c1e1b00 */
[----:B--2---:R-:W2:Y:S04]  /*0620*/  LD.E.64 R8, desc[UR36][R2.64+0x8] ;  /* 0x0000082402087980 */ /* 0x004ea8000c101b00 */
[----:B------:R-:W3:Y:S01]  /*0630*/  LD.E.64 R10, desc[UR36][R2.64+0x10] ;  /* 0x00001024020a7980 */ /* 0x000ee2000c101b00 */
[----:B------:R-:W0:Y:S03]  /*0640*/  S2UR UR5, SR_CgaCtaId ;  /* 0x00000000000579c3 */ /* 0x000e260000008800 */
[----:B--2---:R-:W2:Y:S04]  /*0650*/  LD.E R7, desc[UR36][R8.64] ;  /* 0x0000002408077980 */ /* 0x004ea8000c101900 */
[----:B---3--:R-:W2:Y:S01]  /*0660*/  LD.E R10, desc[UR36][R10.64] ;  /* 0x000000240a0a7980 */ /* 0x008ea2000c101900 */
[----:B------:R-:W1:Y:S01]  /*0670*/  LDC R5, c[0x0][0x370] ;  /* 0x0000dc00ff057b82 */ /* 0x000e620000000800 */
[----:B------:R-:W-:-:S02]  /*0680*/  UMOV UR4, 0x400 ;  /* 0x0000040000047882 */ /* 0x000fc40000000000 */
[----:B0-----:R-:W-:Y:S01]  /*0690*/  ULEA UR4, UR5, UR4, 0x18 ;  /* 0x0000000405047291 */ /* 0x001fe2000f8ec0ff */
[----:B--2---:R-:W-:-:S05]  /*06a0*/  IMAD R7, R7, R10, RZ ;  /* 0x0000000a07077224 */ /* 0x004fca00078e02ff */
[----:B------:R-:W-:-:S13]  /*06b0*/  ISETP.GE.AND P0, PT, R16, R7, PT ;  /* 0x000000071000720c */ /* 0x000fda0003f06270 */
[----:B-1----:R-:W-:Y:S05]  /*06c0*/  @P0 EXIT ;  /* 0x000000000000094d */ /* 0x002fea0003800000 */
[----:B------:R-:W0:Y:S01]  /*06d0*/  I2F.U32.RP R6, R5 ;  /* 0x0000000500067306 */ /* 0x000e220000209000 */
[----:B------:R-:W-:Y:S01]  /*06e0*/  IADD3 R0, PT, PT, R16, R5, RZ ;  /* 0x0000000510007210 */ /* 0x000fe20007ffe0ff */
[----:B------:R-:W-:Y:S01]  /*06f0*/  BSSY.RECONVERGENT B0, `(.L_x_35) ;  /* 0x000002f000007945 */ /* 0x000fe20003800200 */
[----:B------:R-:W-:Y:S02]  /*0700*/  ISETP.NE.U32.AND P2, PT, R5, RZ, PT ;  /* 0x000000ff0500720c */ /* 0x000fe40003f45070 */
[----:B------:R-:W-:Y:S02]  /*0710*/  ISETP.GE.AND P0, PT, R0, R7, PT ;  /* 0x000000070000720c */ /* 0x000fe40003f06270 */
[----:B------:R-:W-:Y:S01]  /*0720*/  VIMNMX R11, PT, PT, R7, R0, !PT ;  /* 0x00000000070b7248 */ /* 0x000fe20007fe0100 */
[----:B0-----:R-:W0:Y:S02]  /*0730*/  MUFU.RCP R6, R6 ;  /* 0x0000000600067308 */ /* 0x001e240000001000 */
[----:B0-----:R-:W-:-:S06]  /*0740*/  IADD3 R8, PT, PT, R6, 0xffffffe, RZ ;  /* 0x0ffffffe06087810 */ /* 0x001fcc0007ffe0ff */
[----:B------:R0:W1:Y:S02]  /*0750*/  F2I.FTZ.U32.TRUNC.NTZ R9, R8 ;  /* 0x0000000800097305 */ /* 0x000064000021f000 */
[----:B0-----:R-:W-:Y:S02]  /*0760*/  IMAD.MOV.U32 R8, RZ, RZ, RZ ;  /* 0x000000ffff087224 */ /* 0x001fe400078e00ff */
[----:B-1----:R-:W-:-:S04]  /*0770*/  IMAD.MOV R4, RZ, RZ, -R9 ;  /* 0x000000ffff047224 */ /* 0x002fc800078e0a09 */
[----:B------:R-:W-:Y:S01]  /*0780*/  IMAD R13, R4, R5, RZ ;  /* 0x00000005040d7224 */ /* 0x000fe200078e02ff */
[----:B------:R-:W-:-:S03]  /*0790*/  SEL R4, RZ, 0x1, P0 ;  /* 0x00000001ff047807 */ /* 0x000fc60000000000 */
[----:B------:R-:W-:Y:S01]  /*07a0*/  IMAD.HI.U32 R9, R9, R13, R8 ;  /* 0x0000000d09097227 */ /* 0x000fe200078e0008 */
[----:B------:R-:W-:-:S05]  /*07b0*/  IADD3 R0, PT, PT, R11, -R0, -R4 ;  /* 0x800000000b007210 */ /* 0x000fca0007ffe804 */
[----:B------:R-:W-:-:S05]  /*07c0*/  IMAD.HI.U32 R9, R9, R0, RZ ;  /* 0x0000000009097227 */ /* 0x000fca00078e00ff */
[----:B------:R-:W-:-:S05]  /*07d0*/  IADD3 R6, PT, PT, -R9, RZ, RZ ;  /* 0x000000ff09067210 */ /* 0x000fca0007ffe1ff */
[----:B------:R-:W-:-:S05]  /*07e0*/  IMAD R0, R5, R6, R0 ;  /* 0x0000000605007224 */ /* 0x000fca00078e0200 */
[----:B------:R-:W-:-:S13]  /*07f0*/  ISETP.GE.U32.AND P0, PT, R0, R5, PT ;  /* 0x000000050000720c */ /* 0x000fda0003f06070 */
[----:B------:R-:W-:Y:S01]  /*0800*/  @P0 IMAD.IADD R0, R0, 0x1, -R5 ;  /* 0x0000000100000824 */ /* 0x000fe200078e0a05 */
[----:B------:R-:W-:-:S04]  /*0810*/  @P0 IADD3 R9, PT, PT, R9, 0x1, RZ ;  /* 0x0000000109090810 */ /* 0x000fc80007ffe0ff */
[----:B------:R-:W-:-:S13]  /*0820*/  ISETP.GE.U32.AND P1, PT, R0, R5, PT ;  /* 0x000000050000720c */ /* 0x000fda0003f26070 */
[----:B------:R-:W-:Y:S01]  /*0830*/  @P1 VIADD R9, R9, 0x1 ;  /* 0x0000000109091836 */ /* 0x000fe20000000000 */
[----:B------:R-:W-:-:S04]  /*0840*/  @!P2 LOP3.LUT R9, RZ, R5, RZ, 0x33, !PT ;  /* 0x00000005ff09a212 */ /* 0x000fc800078e33ff */
[----:B------:R-:W-:Y:S02]  /*0850*/  IADD3 R0, PT, PT, R4, R9, RZ ;  /* 0x0000000904007210 */ /* 0x000fe40007ffe0ff */
[----:B------:R-:W0:Y:S02]  /*0860*/  LDS R9, [UR4] ;  /* 0x00000004ff097984 */ /* 0x000e240008000800 */
[C---:B------:R-:W-:Y:S02]  /*0870*/  LOP3.LUT R4, R0.reuse, 0x3, RZ, 0xc0, !PT ;  /* 0x0000000300047812 */ /* 0x040fe400078ec0ff */
[----:B------:R-:W-:Y:S02]  /*0880*/  ISETP.GE.U32.AND P0, PT, R0, 0x3, PT ;  /* 0x000000030000780c */ /* 0x000fe40003f06070 */
[----:B------:R-:W-:-:S13]  /*0890*/  ISETP.NE.AND P1, PT, R4, 0x3, PT ;  /* 0x000000030400780c */ /* 0x000fda0003f25270 */
[----:B------:R-:W-:Y:S05]  /*08a0*/  @!P1 BRA `(.L_x_36) ;  /* 0x00000000004c9947 */ /* 0x000fea0003800000 */
[----:B------:R-:W1:Y:S01]  /*08b0*/  LDC.64 R10, c[0x0][0x380] ;  /* 0x0000e000ff0a7b82 */ /* 0x000e620000000a00 */
[----:B------:R-:W-:Y:S01]  /*08c0*/  VIADD R0, R0, 0x1 ;  /* 0x0000000100007836 */ /* 0x000fe20000000000 */
[C---:B0-----:R-:W-:Y:S01]  /*08d0*/  IADD3 R4, PT, PT, R16.reuse, R9, RZ ;  /* 0x0000000910047210 */ /* 0x041fe20007ffe0ff */
[----:B------:R-:W-:-:S03]  /*08e0*/  IMAD.WIDE.U32 R12, R16, 0x4, RZ ;  /* 0x00000004100c7825 */ /* 0x000fc600078e00ff */
[----:B------:R-:W-:-:S05]  /*08f0*/  LOP3.LUT R0, R0, 0x3, RZ, 0xc0, !PT ;  /* 0x0000000300007812 */ /* 0x000fca00078ec0ff */
[----:B------:R-:W-:Y:S02]  /*0900*/  IMAD R16, R0, R5, R16 ;  /* 0x0000000500107224 */ /* 0x000fe400078e0210 */
[----:B------:R-:W-:-:S07]  /*0910*/  IMAD.MOV R0, RZ, RZ, -R0 ;  /* 0x000000ffff007224 */ /* 0x000fce00078e0a00 */
.L_x_37:
[----:B--2---:R-:W2:Y:S02]  /*0920*/  LD.E.64 R14, desc[UR36][R2.64] ;  /* 0x00000024020e7980 */ /* 0x004ea4000c101b00 */
[----:B--2---:R-:W-:-:S04]  /*0930*/  IADD3 R18, P1, PT, R14, R12, RZ ;  /* 0x0000000c0e127210 */ /* 0x004fc80007f3e0ff */
[----:B------:R-:W-:Y:S02]  /*0940*/  IADD3.X R19, PT, PT, R15, R13, RZ, P1, !PT ;  /* 0x0000000d0f137210 */ /* 0x000fe40000ffe4ff */
[----:B-1----:R-:W2:Y:S04]  /*0950*/  LDG.E.64 R14, desc[UR36][R10.64] ;  /* 0x000000240a0e7981 */ /* 0x002ea8000c1e1b00 */
[----:B------:R-:W3:Y:S01]  /*0960*/  LD.E R19, desc[UR36][R18.64] ;  /* 0x0000002412137980 */ /* 0x000ee2000c101900 */
[----:B------:R-:W-:Y:S02]  /*0970*/  VIADD R0, R0, 0x1 ;  /* 0x0000000100007836 */ /* 0x000fe40000000000 */
[----:B------:R-:W-:-:S03]  /*0980*/  IMAD.WIDE.U32 R12, R5, 0x4, R12 ;  /* 0x00000004050c7825 */ /* 0x000fc600078e000c */
[----:B------:R-:W-:Y:S01]  /*0990*/  ISETP.NE.AND P1, PT, R0, RZ, PT ;  /* 0x000000ff0000720c */ /* 0x000fe20003f25270 */
[----:B--2---:R-:W-:Y:S01]  /*09a0*/  IMAD.WIDE R14, R4, 0x4, R14 ;  /* 0x00000004040e7825 */ /* 0x004fe200078e020e */
[----:B------:R-:W-:-:S04]  /*09b0*/  IADD3 R4, PT, PT, R5, R4, RZ ;  /* 0x0000000405047210 */ /* 0x000fc80007ffe0ff */
[----:B---3--:R2:W-:Y:S07]  /*09c0*/  ST.E desc[UR36][R14.64], R19 ;  /* 0x000000130e007985 */ /* 0x0085ee000c101924 */
[----:B------:R-:W-:Y:S05]  /*09d0*/  @P1 BRA `(.L_x_37) ;  /* 0xfffffffc00d01947 */ /* 0x000fea000383ffff */
.L_x_36:
[----:B------:R-:W-:Y:S05]  /*09e0*/  BSYNC.RECONVERGENT B0 ;  /* 0x0000000000007941 */ /* 0x000fea0003800200 */
.L_x_35:
[----:B------:R-:W-:Y:S05]  /*09f0*/  @!P0 EXIT ;  /* 0x000000000000894d */ /* 0x000fea0003800000 */
[----:B------:R-:W1:Y:S02]  /*0a00*/  LDC.64 R10, c[0x0][0x380] ;  /* 0x0000e000ff0a7b82 */ /* 0x000e640000000a00 */
.L_x_38:
[----:B---3--:R-:W3:Y:S04]  /*0a10*/  LD.E.64 R12, desc[UR36][R2.64] ;  /* 0x00000024020c7980 */ /* 0x008ee8000c101b00 */
[----:B-12---:R-:W2:Y:S01]  /*0a20*/  LDG.E.64 R14, desc[UR36][R10.64] ;  /* 0x000000240a0e7981 */ /* 0x006ea2000c1e1b00 */
[----:B---3--:R-:W-:-:S05]  /*0a30*/  IMAD.WIDE.U32 R12, R16, 0x4, R12 ;  /* 0x00000004100c7825 */ /* 0x008fca00078e000c */
[----:B------:R-:W3:Y:S01]  /*0a40*/  LD.E R21, desc[UR36][R12.64] ;  /* 0x000000240c157980 */ /* 0x000ee2000c101900 */
[----:B0-----:R-:W-:-:S04]  /*0a50*/  IMAD.IADD R0, R9, 0x1, R16 ;  /* 0x0000000109007824 */ /* 0x001fc800078e0210 */
[----:B--2---:R-:W-:-:S05]  /*0a60*/  IMAD.WIDE R14, R0, 0x4, R14 ;  /* 0x00000004000e7825 */ /* 0x004fca00078e020e */
[----:B---3--:R0:W-:Y:S04]  /*0a70*/  ST.E desc[UR36][R14.64], R21 ;  /* 0x000000150e007985 */ /* 0x0081e8000c101924 */
[----:B------:R-:W2:Y:S01]  /*0a80*/  LD.E.64 R18, desc[UR36][R2.64] ;  /* 0x0000002402127980 */ /* 0x000ea2000c101b00 */
[----:B------:R-:W-:-:S03]  /*0a90*/  IADD3 R4, PT, PT, R5, R16, RZ ;  /* 0x0000001005047210 */ /* 0x000fc60007ffe0ff */
[----:B------:R-:W3:Y:S02]  /*0aa0*/  LDG.E.64 R16, desc[UR36][R10.64] ;  /* 0x000000240a107981 */ /* 0x000ee4000c1e1b00 */
[----:B--2---:R-:W-:-:S05]  /*0ab0*/  IMAD.WIDE.U32 R18, R4, 0x4, R18 ;  /* 0x0000000404127825 */ /* 0x004fca00078e0012 */
[----:B------:R-:W2:Y:S01]  /*0ac0*/  LD.E R23, desc[UR36][R18.64] ;  /* 0x0000002412177980 */ /* 0x000ea2000c101900 */
[----:B------:R-:W-:-:S04]  /*0ad0*/  IMAD.IADD R0, R0, 0x1, R5 ;  /* 0x0000000100007824 */ /* 0x000fc800078e0205 */
[----:B---3--:R-:W-:-:S05]  /*0ae0*/  IMAD.WIDE R16, R0, 0x4, R16 ;  /* 0x0000000400107825 */ /* 0x008fca00078e0210 */
[----:B--2---:R1:W-:Y:S04]  /*0af0*/  ST.E desc[UR36][R16.64], R23 ;  /* 0x0000001710007985 */ /* 0x0043e8000c101924 */
[----:B------:R-:W2:Y:S01]  /*0b00*/  LD.E.64 R12, desc[UR36][R2.64] ;  /* 0x00000024020c7980 */ /* 0x000ea2000c101b00 */
[----:B------:R-:W-:-:S03]  /*0b10*/  IADD3 R4, PT, PT, R4, R5, RZ ;  /* 0x0000000504047210 */ /* 0x000fc60007ffe0ff */
[----:B0-----:R-:W3:Y:S02]  /*0b20*/  LDG.E.64 R14, desc[UR36][R10.64] ;  /* 0x000000240a0e7981 */ /* 0x001ee4000c1e1b00 */
[----:B--2---:R-:W-:-:S06]  /*0b30*/  IMAD.WIDE.U32 R12, R4, 0x4, R12 ;  /* 0x00000004040c7825 */ /* 0x004fcc00078e000c */
[----:B------:R-:W2:Y:S01]  /*0b40*/  LD.E R13, desc[UR36][R12.64] ;  /* 0x000000240c0d7980 */ /* 0x000ea2000c101900 */
[----:B------:R-:W-:-:S04]  /*0b50*/  IMAD.IADD R0, R0, 0x1, R5 ;  /* 0x0000000100007824 */ /* 0x000fc800078e0205 */
[----:B---3--:R-:W-:-:S05]  /*0b60*/  IMAD.WIDE R14, R0, 0x4, R14 ;  /* 0x00000004000e7825 */ /* 0x008fca00078e020e */
[----:B--2---:R3:W-:Y:S04]  /*0b70*/  ST.E desc[UR36][R14.64], R13 ;  /* 0x0000000d0e007985 */ /* 0x0047e8000c101924 */
[----:B------:R-:W2:Y:S01]  /*0b80*/  LD.E.64 R18, desc[UR36][R2.64] ;  /* 0x0000002402127980 */ /* 0x000ea2000c101b00 */
[----:B------:R-:W-:-:S03]  /*0b90*/  IADD3 R4, PT, PT, R4, R5, RZ ;  /* 0x0000000504047210 */ /* 0x000fc60007ffe0ff */
[----:B-1----:R-:W4:Y:S02]  /*0ba0*/  LDG.E.64 R16, desc[UR36][R10.64] ;  /* 0x000000240a107981 */ /* 0x002f24000c1e1b00 */
[----:B--2---:R-:W-:-:S06]  /*0bb0*/  IMAD.WIDE.U32 R18, R4, 0x4, R18 ;  /* 0x0000000404127825 */ /* 0x004fcc00078e0012 */
[----:B------:R-:W2:Y:S01]  /*0bc0*/  LD.E R19, desc[UR36][R18.64] ;  /* 0x0000002412137980 */ /* 0x000ea2000c101900 */
[----:B------:R-:W-:-:S04]  /*0bd0*/  IMAD.IADD R21, R0, 0x1, R5 ;  /* 0x0000000100157824 */ /* 0x000fc800078e0205 */
[----:B----4-:R-:W-:Y:S01]  /*0be0*/  IMAD.WIDE R20, R21, 0x4, R16 ;  /* 0x0000000415147825 */ /* 0x010fe200078e0210 */
[----:B------:R-:W-:-:S04]  /*0bf0*/  IADD3 R16, PT, PT, R4, R5, RZ ;  /* 0x0000000504107210 */ /* 0x000fc80007ffe0ff */
[----:B------:R-:W-:Y:S01]  /*0c00*/  ISETP.GE.AND P0, PT, R16, R7, PT ;  /* 0x000000071000720c */ /* 0x000fe20003f06270 */
[----:B--2---:R3:W-:-:S12]  /*0c10*/  ST.E desc[UR36][R20.64], R19 ;  /* 0x0000001314007985 */ /* 0x0047d8000c101924 */
[----:B------:R-:W-:Y:S05]  /*0c20*/  @!P0 BRA `(.L_x_38) ;  /* 0xfffffffc00788947 */ /* 0x000fea000383ffff */
[----:B------:R-:W-:Y:S05]  /*0c30*/  EXIT ;  /* 0x000000000000794d */ /* 0x000fea0003800000 */
.L_x_39:
        /* <DEDUP_REMOVED lines=12> */
.L_x_42:


//--------------------- .nv.global.init           --------------------------
	.section	.nv.global.init,"aw",@progbits
.nv.global.init:
	.type		$str,@object
	.size		$str,($str$1 - $str)
$str:
        /*0000*/ 	.byte	0x62, 0x6c, 0x6f, 0x63, 0x6b, 0x20, 0x25, 0x64, 0x20, 0x6f, 0x66, 0x66, 0x73, 0x65, 0x74, 0x20
        /*0010*/ 	.byte	0x25, 0x64, 0x0a, 0x00
	.type		$str$1,@object
	.size		$str$1,(.L_1 - $str$1)
$str$1:
        /*0014*/ 	.byte	0x74, 0x65, 0x6e, 0x73, 0x6f, 0x72, 0x20, 0x25, 0x64, 0x20, 0x69, 0x6e, 0x5f, 0x6f, 0x66, 0x66
        /*0024*/ 	.byte	0x73, 0x65, 0x74, 0x20, 0x25, 0x64, 0x20, 0x6f, 0x75, 0x74, 0x5f, 0x6f, 0x66, 0x66, 0x73, 0x65
        /*0034*/ 	.byte	0x74, 0x20, 0x25, 0x64, 0x0a, 0x00
.L_1:


//--------------------- .nv.shared._Z13copy_cuda_midIiEvP6TensorIT_EPS3_ii --------------------------
	.section	.nv.shared._Z13copy_cuda_midIiEvP6TensorIT_EPS3_ii,"aw",@nobits
	.sectionflags	@""
	.align	4
.nv.shared._Z13copy_cuda_midIiEvP6TensorIT_EPS3_ii:
	.zero		1032


//--------------------- .nv.shared.reserved.0     --------------------------
	.section	.nv.shared.reserved.0,"aw",@nobits
	.weak		__nv_reservedSMEM_offset_0_alias
	.size		__nv_reservedSMEM_offset_0_alias, 0, 64
	.other		__nv_reservedSMEM_offset_0_alias,@"STO_CUDA_RESERVED_SHARED STV_DEFAULT"
__nv_reservedSMEM_offset_0_alias:
	.zero		0
	.zero		64


//--------------------- .nv.shared._Z14copy_cuda_lastIiEvP6TensorIT_EPS3_i --------------------------
	.section	.nv.shared._Z14copy_cuda_lastIiEvP6TensorIT_EPS3_i,"aw",@nobits
	.sectionflags	@""
	.align	4
.nv.shared._Z14copy_cuda_lastIiEvP6TensorIT_EPS3_i:
	.zero		1032


//--------------------- .nv.shared._Z15copy_cuda_firstIiEvP6TensorIT_EPS3_i --------------------------
	.section	.nv.shared._Z15copy_cuda_firstIiEvP6TensorIT_EPS3_i,"aw",@nobits
	.sectionflags	@""
	.align	4
.nv.shared._Z15copy_cuda_firstIiEvP6TensorIT_EPS3_i:
	.zero		1028


//--------------------- .nv.constant0._Z13copy_cuda_midIiEvP6TensorIT_EPS3_ii --------------------------
	.section	.nv.constant0._Z13copy_cuda_midIiEvP6TensorIT_EPS3_ii,"a",@progbits
	.sectionflags	@""
	.align	4
.nv.constant0._Z13copy_cuda_midIiEvP6TensorIT_EPS3_ii:
	.zero		920


//--------------------- .nv.constant0._Z14copy_cuda_lastIiEvP6TensorIT_EPS3_i --------------------------
	.section	.nv.constant0._Z14copy_cuda_lastIiEvP6TensorIT_EPS3_i,"a",@progbits
	.sectionflags	@""
	.align	4
.nv.constant0._Z14copy_cuda_lastIiEvP6TensorIT_EPS3_i:
	.zero		916


//--------------------- .nv.constant0._Z15copy_cuda_firstIiEvP6TensorIT_EPS3_i --------------------------
	.section	.nv.constant0._Z15copy_cuda_firstIiEvP6TensorIT_EPS3_i,"a",@progbits
	.sectionflags	@""
	.align	4
.nv.constant0._Z15copy_cuda_firstIiEvP6TensorIT_EPS3_i:
	.zero		916


//--------------------- SYMBOLS --------------------------

	.type		.nv.reservedSmem.offset0,@object
	.size		.nv.reservedSmem.offset0,0x4
	.type		.nv.reservedSmem.cap,@object
	.size		.nv.reservedSmem.cap,0x4
	.type		vprintf,@function
